// auto-generated by cutlass_sweep.gemm — config: {"arch": "sm_90", "cluster_m": 2, "cluster_n": 1, "dtype": "int8", "dtype_b": "int8", "layout": "nt", "stages": 0, "tile_k": 64, "tile_m": 256, "tile_n": 256}
#include "cutlass/cutlass.h"
#include "cutlass/gemm/collective/collective_builder.hpp"
#include "cutlass/gemm/device/gemm_universal_adapter.h"
#include "cutlass/gemm/kernel/gemm_universal.hpp"
#include "cutlass/epilogue/collective/collective_builder.hpp"

using ElemA = int8_t;
using ElemB = int8_t;
using ElemCD = int8_t;
using Acc  = int32_t;
using TileShape    = cute::Shape<cute::_256, cute::_256, cute::_64>;
using ClusterShape = cute::Shape<cute::_2, cute::_1, cute::_1>;

using CollectiveEpilogue = typename cutlass::epilogue::collective::CollectiveBuilder<
    cutlass::arch::Sm90, cutlass::arch::OpClassTensorOp,
    TileShape, ClusterShape,
    cutlass::epilogue::collective::EpilogueTileAuto,
    Acc, Acc,
    ElemCD, cutlass::layout::RowMajor, 128 / cutlass::sizeof_bits<ElemCD>::value,
    ElemCD, cutlass::layout::RowMajor, 128 / cutlass::sizeof_bits<ElemCD>::value,
    cutlass::epilogue::collective::EpilogueScheduleAuto
  >::CollectiveOp;

using CollectiveMainloop = typename cutlass::gemm::collective::CollectiveBuilder<
    cutlass::arch::Sm90, cutlass::arch::OpClassTensorOp,
    ElemA, cutlass::layout::RowMajor, 128 / cutlass::sizeof_bits<ElemA>::value,
    ElemB, cutlass::layout::ColumnMajor, 128 / cutlass::sizeof_bits<ElemB>::value,
    Acc,
    TileShape, ClusterShape,
    cutlass::gemm::collective::StageCountAutoCarveout<static_cast<int>(sizeof(typename CollectiveEpilogue::SharedStorage))>,
    cutlass::gemm::collective::KernelScheduleAuto
  >::CollectiveOp;

using GemmKernel = cutlass::gemm::kernel::GemmUniversal<
    cute::Shape<int,int,int,int>,
    CollectiveMainloop,
    CollectiveEpilogue
>;
using Gemm = cutlass::gemm::device::GemmUniversalAdapter<GemmKernel>;

// Force the device kernel symbol into the cubin without needing a host main.
auto* _anchor = &cutlass::device_kernel<GemmKernel>;


// ===== COMPILED SASS (sm_90a) =====

	.target	sm_90a

	.elftype	@"ET_EXEC"


//--------------------- .note.nv.tkinfo           --------------------------
	.section	.note.nv.tkinfo,"",@"SHT_NOTE"
	.sectionflags	@"SHF_NOTE_NV_TKINFO"
	.tkinfo
        /*0018*/ 	.word	0x00000002
        /*0030*/ 	.string	""
        /*0030*/ 	.string	"ptxas"
        /*0030*/ 	.string	"Cuda compilation tools, release 13.0, V13.0.88"
        /*0030*/ 	.string	"Build cuda_13.0.r13.0/compiler.36424714_0"
        /*0030*/ 	.string	"-arch sm_90a -m 64 "



//--------------------- .note.nv.cuinfo           --------------------------
	.section	.note.nv.cuinfo,"",@"SHT_NOTE"
	.sectionflags	@"SHF_NOTE_NV_CUINFO"
        /*0018*/ 	.short	0x0002
        /*001a*/ 	.short	0x005a
        /*001c*/ 	.short	0x0082
	.zero		2


//--------------------- .nv.info                  --------------------------
	.section	.nv.info,"",@"SHT_CUDA_INFO"
	.align	4


	//----- nvinfo : EIATTR_REGCOUNT
	.align		4
        /*0000*/ 	.byte	0x04, 0x2f
        /*0002*/ 	.short	(.L_15 - .L_14)
	.align		4
.L_14:
        /*0004*/ 	.word	index@(_ZN7cutlass13device_kernelINS_4gemm6kernel13GemmUniversalIN4cute5tupleIJiiiiEEENS1_10collective13CollectiveMmaINS1_34MainloopSm90TmaGmmaWarpSpecializedILi7ENS5_IJNS4_1CILi2EEENSA_ILi1EEESC_EEENS1_35KernelTmaWarpSpecializedCooperativeEEENS5_IJNSA_ILi256EEESG_NSA_ILi64EEEEEEaNS5_IJlSC_lEEEaSJ_NS4_8TiledMMAINS4_8MMA_AtomIJNS4_4SM904GMMA27MMA_64x256x32_S32S8S8_SS_TNEEEENS4_6LayoutISD_NS5_IJSC_NSA_ILi0EEESR_EEEEENS5_IJNS4_10UnderscoreESU_SU_EEEEENS4_13SM90_TMA_LOADENS4_14ComposedLayoutINS4_7SwizzleILi2ELi4ELi3EEENS4_18smem_ptr_flag_bitsILi8EEENSQ_INS5_IJNSA_ILi8EEESH_EEENS5_IJSH_SC_EEEEEEEvNS4_8identityENS4_23SM90_TMA_LOAD_MULTICASTES17_vS18_EENS_8epilogue10collective6detail29Sm90TmaWarpSpecializedAdapterINS1C_15DefaultEpilogueIaSJ_SJ_NS1B_6thread17LinearCombinationIaLi1EiiLNS1G_9ScaleType4KindE0ELNS_15FloatRoundStyleE2EaEENS1_15EpilogueDefaultEEEEEvvEEEEvNT_6ParamsE)
        /*0008*/ 	.word	0x000000a8


	//----- nvinfo : EIATTR_FRAME_SIZE
	.align		4
.L_15:
        /*000c*/ 	.byte	0x04, 0x11
        /*000e*/ 	.short	(.L_17 - .L_16)
	.align		4
.L_16:
        /*0010*/ 	.word	index@(_ZN7cutlass13device_kernelINS_4gemm6kernel13GemmUniversalIN4cute5tupleIJiiiiEEENS1_10collective13CollectiveMmaINS1_34MainloopSm90TmaGmmaWarpSpecializedILi7ENS5_IJNS4_1CILi2EEENSA_ILi1EEESC_EEENS1_35KernelTmaWarpSpecializedCooperativeEEENS5_IJNSA_ILi256EEESG_NSA_ILi64EEEEEEaNS5_IJlSC_lEEEaSJ_NS4_8TiledMMAINS4_8MMA_AtomIJNS4_4SM904GMMA27MMA_64x256x32_S32S8S8_SS_TNEEEENS4_6LayoutISD_NS5_IJSC_NSA_ILi0EEESR_EEEEENS5_IJNS4_10UnderscoreESU_SU_EEEEENS4_13SM90_TMA_LOADENS4_14ComposedLayoutINS4_7SwizzleILi2ELi4ELi3EEENS4_18smem_ptr_flag_bitsILi8EEENSQ_INS5_IJNSA_ILi8EEESH_EEENS5_IJSH_SC_EEEEEEEvNS4_8identityENS4_23SM90_TMA_LOAD_MULTICASTES17_vS18_EENS_8epilogue10collective6detail29Sm90TmaWarpSpecializedAdapterINS1C_15DefaultEpilogueIaSJ_SJ_NS1B_6thread17LinearCombinationIaLi1EiiLNS1G_9ScaleType4KindE0ELNS_15FloatRoundStyleE2EaEENS1_15EpilogueDefaultEEEEEvvEEEEvNT_6ParamsE)
        /*0014*/ 	.word	0x000004c0


	//----- nvinfo : EIATTR_MIN_STACK_SIZE
	.align		4
.L_17:
        /*0018*/ 	.byte	0x04, 0x12
        /*001a*/ 	.short	(.L_19 - .L_18)
	.align		4
.L_18:
        /*001c*/ 	.word	index@(_ZN7cutlass13device_kernelINS_4gemm6kernel13GemmUniversalIN4cute5tupleIJiiiiEEENS1_10collective13CollectiveMmaINS1_34MainloopSm90TmaGmmaWarpSpecializedILi7ENS5_IJNS4_1CILi2EEENSA_ILi1EEESC_EEENS1_35KernelTmaWarpSpecializedCooperativeEEENS5_IJNSA_ILi256EEESG_NSA_ILi64EEEEEEaNS5_IJlSC_lEEEaSJ_NS4_8TiledMMAINS4_8MMA_AtomIJNS4_4SM904GMMA27MMA_64x256x32_S32S8S8_SS_TNEEEENS4_6LayoutISD_NS5_IJSC_NSA_ILi0EEESR_EEEEENS5_IJNS4_10UnderscoreESU_SU_EEEEENS4_13SM90_TMA_LOADENS4_14ComposedLayoutINS4_7SwizzleILi2ELi4ELi3EEENS4_18smem_ptr_flag_bitsILi8EEENSQ_INS5_IJNSA_ILi8EEESH_EEENS5_IJSH_SC_EEEEEEEvNS4_8identityENS4_23SM90_TMA_LOAD_MULTICASTES17_vS18_EENS_8epilogue10collective6detail29Sm90TmaWarpSpecializedAdapterINS1C_15DefaultEpilogueIaSJ_SJ_NS1B_6thread17LinearCombinationIaLi1EiiLNS1G_9ScaleType4KindE0ELNS_15FloatRoundStyleE2EaEENS1_15EpilogueDefaultEEEEEvvEEEEvNT_6ParamsE)
        /*0020*/ 	.word	0x000004c0
.L_19:


//--------------------- .nv.compat                --------------------------
	.section	.nv.compat,"",@"SHT_CUDA_COMPAT_INFO"
	.align	4
        /*0000*/ 	.byte	0x02, 0x09, 0x01, 0x00, 0x02, 0x02, 0x04, 0x00, 0x02, 0x05, 0x05, 0x00, 0x03, 0x07, 0x01, 0x01
        /*0010*/ 	.byte	0x02, 0x03, 0x01, 0x00, 0x02, 0x06, 0x01, 0x00, 0x04, 0x0b, 0x08, 0x00, 0x00, 0x00, 0x00, 0x00
        /*0020*/ 	.byte	0x00, 0x00, 0x00, 0x00


//--------------------- .nv.info._ZN7cutlass13device_kernelINS_4gemm6kernel13GemmUniversalIN4cute5tupleIJiiiiEEENS1_10collective13CollectiveMmaINS1_34MainloopSm90TmaGmmaWarpSpecializedILi7ENS5_IJNS4_1CILi2EEENSA_ILi1EEESC_EEENS1_35KernelTmaWarpSpecializedCooperativeEEENS5_IJNSA_ILi256EEESG_NSA_ILi64EEEEEEaNS5_IJlSC_lEEEaSJ_NS4_8TiledMMAINS4_8MMA_AtomIJNS4_4SM904GMMA27MMA_64x256x32_S32S8S8_SS_TNEEEENS4_6LayoutISD_NS5_IJSC_NSA_ILi0EEESR_EEEEENS5_IJNS4_10UnderscoreESU_SU_EEEEENS4_13SM90_TMA_LOADENS4_14ComposedLayoutINS4_7SwizzleILi2ELi4ELi3EEENS4_18smem_ptr_flag_bitsILi8EEENSQ_INS5_IJNSA_ILi8EEESH_EEENS5_IJSH_SC_EEEEEEEvNS4_8identityENS4_23SM90_TMA_LOAD_MULTICASTES17_vS18_EENS_8epilogue10collective6detail29Sm90TmaWarpSpecializedAdapterINS1C_15DefaultEpilogueIaSJ_SJ_NS1B_6thread17LinearCombinationIaLi1EiiLNS1G_9ScaleType4KindE0ELNS_15FloatRoundStyleE2EaEENS1_15EpilogueDefaultEEEEEvvEEEEvNT_6ParamsE --------------------------
	.section	.nv.info._ZN7cutlass13device_kernelINS_4gemm6kernel13GemmUniversalIN4cute5tupleIJiiiiEEENS1_10collective13CollectiveMmaINS1_34MainloopSm90TmaGmmaWarpSpecializedILi7ENS5_IJNS4_1CILi2EEENSA_ILi1EEESC_EEENS1_35KernelTmaWarpSpecializedCooperativeEEENS5_IJNSA_ILi256EEESG_NSA_ILi64EEEEEEaNS5_IJlSC_lEEEaSJ_NS4_8TiledMMAINS4_8MMA_AtomIJNS4_4SM904GMMA27MMA_64x256x32_S32S8S8_SS_TNEEEENS4_6LayoutISD_NS5_IJSC_NSA_ILi0EEESR_EEEEENS5_IJNS4_10UnderscoreESU_SU_EEEEENS4_13SM90_TMA_LOADENS4_14ComposedLayoutINS4_7SwizzleILi2ELi4ELi3EEENS4_18smem_ptr_flag_bitsILi8EEENSQ_INS5_IJNSA_ILi8EEESH_EEENS5_IJSH_SC_EEEEEEEvNS4_8identityENS4_23SM90_TMA_LOAD_MULTICASTES17_vS18_EENS_8epilogue10collective6detail29Sm90TmaWarpSpecializedAdapterINS1C_15DefaultEpilogueIaSJ_SJ_NS1B_6thread17LinearCombinationIaLi1EiiLNS1G_9ScaleType4KindE0ELNS_15FloatRoundStyleE2EaEENS1_15EpilogueDefaultEEEEEvvEEEEvNT_6ParamsE,"",@"SHT_CUDA_INFO"
	.sectionflags	@""
	.align	4


	//----- nvinfo : EIATTR_CUDA_API_VERSION
	.align		4
        /*0000*/ 	.byte	0x04, 0x37
        /*0002*/ 	.short	(.L_21 - .L_20)
.L_20:
        /*0004*/ 	.word	0x00000082


	//----- nvinfo : EIATTR_KPARAM_INFO
	.align		4
.L_21:
        /*0008*/ 	.byte	0x04, 0x17
        /*000a*/ 	.short	(.L_23 - .L_22)
.L_22:
        /*000c*/ 	.word	0x00000000
        /*0010*/ 	.short	0x0000
        /*0012*/ 	.short	0x0070
        /*0014*/ 	.byte	0x00, 0xf0, 0x01, 0x10


	//----- nvinfo : EIATTR_SPARSE_MMA_MASK
	.align		4
.L_23:
        /*0018*/ 	.byte	0x03, 0x50
        /*001a*/ 	.short	0x0000


	//----- nvinfo : EIATTR_MAXREG_COUNT
	.align		4
        /*001c*/ 	.byte	0x03, 0x1b
        /*001e*/ 	.short	0x00a8


	//----- nvinfo : EIATTR_NUM_BARRIERS
	.align		4
        /*0020*/ 	.byte	0x02, 0x4c
        /*0022*/ 	.byte	0x01
	.zero		1


	//----- nvinfo : EIATTR_EXTERNS
	.align		4
        /*0024*/ 	.byte	0x04, 0x0f
        /*0026*/ 	.short	(.L_25 - .L_24)


	//   ....[0]....
	.align		4
.L_24:
        /*0028*/ 	.word	index@(__assertfail)


	//----- nvinfo : EIATTR_ANNOTATIONS
	.align		4
.L_25:
        /*002c*/ 	.byte	0x04, 0x55
        /*002e*/ 	.short	(.L_27 - .L_26)


	//   ....[0]....
.L_26:
        /*0030*/ 	.word	0x00000001
        /*0034*/ 	.byte	0x60, 0x0a, 0x00, 0x00, 0x01, 0x00, 0x00, 0x00, 0x70, 0x0a, 0x00, 0x00, 0x01, 0x00, 0x00, 0x00
        /* <DEDUP_REMOVED lines=381> */
        /*1814*/ 	.byte	0x70, 0x3c, 0x01, 0x00, 0x01, 0x00, 0x00, 0x00, 0x90, 0x3c, 0x01, 0x00


	//----- nvinfo : EIATTR_MERCURY_ISA_VERSION
	.align		4
.L_27:
        /*1820*/ 	.byte	0x03, 0x5f
        /*1822*/ 	.short	0x0101


	//----- nvinfo : EIATTR_INT_WARP_WIDE_INSTR_OFFSETS
	.align		4
        /*1824*/ 	.byte	0x04, 0x31
        /*1826*/ 	.short	(.L_29 - .L_28)


	//   ....[0]....
.L_28:
        /*1828*/ 	.word	0x000005e0


	//   ....[1]....
        /*182c*/ 	.word	0x000005f0


	//   ....[2]....
        /*1830*/ 	.word	0x00000770


	//----- nvinfo : EIATTR_COOP_GROUP_MASK_REGIDS
	.align		4
.L_29:
        /*1834*/ 	.byte	0x04, 0x29
        /*1836*/ 	.short	(.L_31 - .L_30)


	//   ....[0]....
.L_30:
        /*1838*/ 	.word	0xffffffff


	//   ....[1]....
        /*183c*/ 	.word	0xffffffff


	//   ....[2]....
        /*1840*/ 	.word	0xffffffff


	//   ....[3]....
        /*1844*/ 	.word	0xffffffff


	//   ....[4]....
        /*1848*/ 	.word	0xffffffff


	//   ....[5]....
        /*184c*/ 	.word	0xffffffff


	//----- nvinfo : EIATTR_COOP_GROUP_INSTR_OFFSETS
	.align		4
.L_31:
        /*1850*/ 	.byte	0x04, 0x28
        /*1852*/ 	.short	(.L_33 - .L_32)


	//   ....[0]....
.L_32:
        /*1854*/ 	.word	0x00000070


	//   ....[1]....
        /*1858*/ 	.word	0x00000080


	//   ....[2]....
        /*185c*/ 	.word	0x000001a0


	//   ....[3]....
        /*1860*/ 	.word	0x00000430


	//   ....[4]....
        /*1864*/ 	.word	0x000008a0


	//   ....[5]....
        /*1868*/ 	.word	0x00001470


	//----- nvinfo : EIATTR_REG_RECONFIG
	.align		4
.L_33:
        /*186c*/ 	.byte	0x01, 0x54
	.zero		2


	//----- nvinfo : EIATTR_SYSCALL_OFFSETS
	.align		4
        /*1870*/ 	.byte	0x04, 0x46
        /*1872*/ 	.short	(.L_35 - .L_34)


	//   ....[0]....
.L_34:
        /*1874*/ 	.word	0x00001630


	//----- nvinfo : EIATTR_MBARRIER_INSTR_OFFSETS
	.align		4
.L_35:
        /*1878*/ 	.byte	0x04, 0x39
        /*187a*/ 	.short	(.L_37 - .L_36)


	//   ....[0]....
.L_36:
        /*187c*/ 	.word	0x00000320
        /*1880*/ 	.word	0x000000ff
        /*1884*/ 	.word	0x00000000
        /*1888*/ 	.short	0x0100
        /*188a*/ 	.byte	0x08
	.zero		1


	//   ....[1]....
        /*188c*/ 	.word	0x00000330
        /*1890*/ 	.word	0x000000ff
        /*1894*/ 	.word	0x00000038
        /*1898*/ 	.short	0x0100
        /*189a*/ 	.byte	0x08
	.zero		1


	//   ....[2]....
        /*189c*/ 	.word	0x00000340
        /*18a0*/ 	.word	0x000000ff
        /*18a4*/ 	.word	0x00000008
        /*18a8*/ 	.short	0x0100
        /*18aa*/ 	.byte	0x08
	.zero		1


	//   ....[3]....
        /*18ac*/ 	.word	0x00000350
        /*18b0*/ 	.word	0x000000ff
        /*18b4*/ 	.word	0x00000040
        /*18b8*/ 	.short	0x0100
        /*18ba*/ 	.byte	0x08
	.zero		1


	//   ....[4]....
        /*18bc*/ 	.word	0x00000360
        /*18c0*/ 	.word	0x000000ff
        /*18c4*/ 	.word	0x00000010
        /*18c8*/ 	.short	0x0100
        /*18ca*/ 	.byte	0x08
	.zero		1


	//   ....[5]....
        /*18cc*/ 	.word	0x00000370
        /*18d0*/ 	.word	0x000000ff
        /*18d4*/ 	.word	0x00000048
        /*18d8*/ 	.short	0x0100
        /*18da*/ 	.byte	0x08
	.zero		1


	//   ....[6]....
        /*18dc*/ 	.word	0x00000380
        /*18e0*/ 	.word	0x000000ff
        /*18e4*/ 	.word	0x00000018
        /*18e8*/ 	.short	0x0100
        /*18ea*/ 	.byte	0x08
	.zero		1


	//   ....[7]....
        /*18ec*/ 	.word	0x00000390
        /*18f0*/ 	.word	0x000000ff
        /*18f4*/ 	.word	0x00000050
        /*18f8*/ 	.short	0x0100
        /*18fa*/ 	.byte	0x08
	.zero		1


	//   ....[8]....
        /*18fc*/ 	.word	0x000003a0
        /*1900*/ 	.word	0x000000ff
        /*1904*/ 	.word	0x00000020
        /*1908*/ 	.short	0x0100
        /*190a*/ 	.byte	0x08
	.zero		1


	//   ....[9]....
        /*190c*/ 	.word	0x000003b0
        /*1910*/ 	.word	0x000000ff
        /*1914*/ 	.word	0x00000058
        /*1918*/ 	.short	0x0100
        /*191a*/ 	.byte	0x08
	.zero		1


	//   ....[10]....
        /*191c*/ 	.word	0x000003c0
        /*1920*/ 	.word	0x000000ff
        /*1924*/ 	.word	0x00000028
        /*1928*/ 	.short	0x0100
        /*192a*/ 	.byte	0x08
	.zero		1


	//   ....[11]....
        /*192c*/ 	.word	0x000003d0
        /*1930*/ 	.word	0x000000ff
        /*1934*/ 	.word	0x00000060
        /*1938*/ 	.short	0x0100
        /*193a*/ 	.byte	0x08
	.zero		1


	//   ....[12]....
        /*193c*/ 	.word	0x000003e0
        /*1940*/ 	.word	0x000000ff
        /*1944*/ 	.word	0x00000030
        /*1948*/ 	.short	0x0100
        /*194a*/ 	.byte	0x08
	.zero		1


	//   ....[13]....
        /*194c*/ 	.word	0x000003f0
        /*1950*/ 	.word	0x000000ff
        /*1954*/ 	.word	0x00000068
        /*1958*/ 	.short	0x0100
        /*195a*/ 	.byte	0x08
	.zero		1


	//   ....[14]....
        /*195c*/ 	.word	0x000007d0
        /*1960*/ 	.word	0x000000ff
        /*1964*/ 	.word	0x00000080
        /*1968*/ 	.short	0x0100
        /*196a*/ 	.byte	0x06
	.zero		1


	//   ....[15]....
        /*196c*/ 	.word	0x00000800
        /*1970*/ 	.word	0x000000ff
        /*1974*/ 	.word	0x00000088
        /*1978*/ 	.short	0x0100
        /*197a*/ 	.byte	0x06
	.zero		1


	//   ....[16]....
        /*197c*/ 	.word	0x00001710
        /*1980*/ 	.word	0x00000003
        /*1984*/ 	.word	0x00000000
        /*1988*/ 	.short	0x010a
        /*198a*/ 	.byte	0x3f
	.zero		1


	//   ....[17]....
        /*198c*/ 	.word	0x00001750
        /*1990*/ 	.word	0x00000003
        /*1994*/ 	.word	0x00000000
        /*1998*/ 	.short	0x010a
        /*199a*/ 	.byte	0x3f
	.zero		1


	//   ....[18]....
        /*199c*/ 	.word	0x00002cb0
        /*19a0*/ 	.word	0x00000004
        /*19a4*/ 	.word	0x00000000
        /*19a8*/ 	.short	0x010a
        /*19aa*/ 	.byte	0x3f
	.zero		1


	//   ....[19]....
        /*19ac*/ 	.word	0x00002cf0
        /*19b0*/ 	.word	0x00000004
        /*19b4*/ 	.word	0x00000000
        /*19b8*/ 	.short	0x010a
        /*19ba*/ 	.byte	0x3f
	.zero		1


	//   ....[20]....
        /*19bc*/ 	.word	0x00004d00
        /*19c0*/ 	.word	0x00000004
        /*19c4*/ 	.word	0x00000000
        /*19c8*/ 	.short	0x0101
        /*19ca*/ 	.byte	0x3f
	.zero		1


	//   ....[21]....
        /*19cc*/ 	.word	0x00004f30
        /*19d0*/ 	.word	0x00000000
        /*19d4*/ 	.word	0x00000000
        /*19d8*/ 	.short	0x0101
        /*19da*/ 	.byte	0x3f
	.zero		1


	//   ....[22]....
        /*19dc*/ 	.word	0x000137e0
        /*19e0*/ 	.word	0x0000000c
        /*19e4*/ 	.word	0x00000038
        /*19e8*/ 	.short	0x010a
        /*19ea*/ 	.byte	0x3f
	.zero		1


	//   ....[23]....
        /*19ec*/ 	.word	0x00013ba0
        /*19f0*/ 	.word	0x00000003
        /*19f4*/ 	.word	0x00000088
        /*19f8*/ 	.short	0x0101
        /*19fa*/ 	.byte	0x3f
	.zero		1


	//   ....[24]....
        /*19fc*/ 	.word	0x00014390
        /*1a00*/ 	.word	0x00000005
        /*1a04*/ 	.word	0x00000000
        /*1a08*/ 	.short	0x010a
        /*1a0a*/ 	.byte	0x3f
	.zero		1


	//   ....[25]....
        /*1a0c*/ 	.word	0x00014420
        /*1a10*/ 	.word	0x00000007
        /*1a14*/ 	.word	0x00000000
        /*1a18*/ 	.short	0x010a
        /*1a1a*/ 	.byte	0x3f
	.zero		1


	//   ....[26]....
        /*1a1c*/ 	.word	0x000144b0
        /*1a20*/ 	.word	0x00000007
        /*1a24*/ 	.word	0x00000000
        /*1a28*/ 	.short	0x010a
        /*1a2a*/ 	.byte	0x3f
	.zero		1


	//   ....[27]....
        /*1a2c*/ 	.word	0x00014540
        /*1a30*/ 	.word	0x00000007
        /*1a34*/ 	.word	0x00000000
        /*1a38*/ 	.short	0x010a
        /*1a3a*/ 	.byte	0x3f
	.zero		1


	//   ....[28]....
        /*1a3c*/ 	.word	0x000145d0
        /*1a40*/ 	.word	0x00000007
        /*1a44*/ 	.word	0x00000000
        /*1a48*/ 	.short	0x010a
        /*1a4a*/ 	.byte	0x3f
	.zero		1


	//   ....[29]....
        /*1a4c*/ 	.word	0x00014660
        /*1a50*/ 	.word	0x00000007
        /*1a54*/ 	.word	0x00000000
        /*1a58*/ 	.short	0x010a
        /*1a5a*/ 	.byte	0x3f
	.zero		1


	//   ....[30]....
        /*1a5c*/ 	.word	0x000146f0
        /*1a60*/ 	.word	0x00000003
        /*1a64*/ 	.word	0x00000000
        /*1a68*/ 	.short	0x010a
        /*1a6a*/ 	.byte	0x3f
	.zero		1


	//   ....[31]....
        /*1a6c*/ 	.word	0x00014750
        /*1a70*/ 	.word	0x00000003
        /*1a74*/ 	.word	0x00000000
        /*1a78*/ 	.short	0x010a
        /*1a7a*/ 	.byte	0x3f
	.zero		1


	//   ....[32]....
        /*1a7c*/ 	.word	0x000147a0
        /*1a80*/ 	.word	0x00000004
        /*1a84*/ 	.word	0x00000000
        /*1a88*/ 	.short	0x010a
        /*1a8a*/ 	.byte	0x3f
	.zero		1


	//   ....[33]....
        /*1a8c*/ 	.word	0x00014870
        /*1a90*/ 	.word	0x0000000c
        /*1a94*/ 	.word	0x00000038
        /*1a98*/ 	.short	0x010a
        /*1a9a*/ 	.byte	0x3f
	.zero		1


	//   ....[34]....
        /*1a9c*/ 	.word	0x00014940
        /*1aa0*/ 	.word	0x00000005
        /*1aa4*/ 	.word	0x00000000
        /*1aa8*/ 	.short	0x010a
        /*1aaa*/ 	.byte	0x3f
	.zero		1


	//   ....[35]....
        /*1aac*/ 	.word	0x00014990
        /*1ab0*/ 	.word	0x00000007
        /*1ab4*/ 	.word	0x00000000
        /*1ab8*/ 	.short	0x010a
        /*1aba*/ 	.byte	0x3f
	.zero		1


	//   ....[36]....
        /*1abc*/ 	.word	0x000149e0
        /*1ac0*/ 	.word	0x00000007
        /*1ac4*/ 	.word	0x00000000
        /*1ac8*/ 	.short	0x010a
        /*1aca*/ 	.byte	0x3f
	.zero		1


	//   ....[37]....
        /*1acc*/ 	.word	0x00014a30
        /*1ad0*/ 	.word	0x00000007
        /*1ad4*/ 	.word	0x00000000
        /*1ad8*/ 	.short	0x010a
        /*1ada*/ 	.byte	0x3f
	.zero		1


	//   ....[38]....
        /*1adc*/ 	.word	0x00014a80
        /*1ae0*/ 	.word	0x00000007
        /*1ae4*/ 	.word	0x00000000
        /*1ae8*/ 	.short	0x010a
        /*1aea*/ 	.byte	0x3f
	.zero		1


	//   ....[39]....
        /*1aec*/ 	.word	0x00014ad0
        /*1af0*/ 	.word	0x00000007
        /*1af4*/ 	.word	0x00000000
        /*1af8*/ 	.short	0x010a
        /*1afa*/ 	.byte	0x3f
	.zero		1


	//----- nvinfo : EIATTR_NUM_MBARRIERS
	.align		4
.L_37:
        /*1afc*/ 	.byte	0x03, 0x38
        /*1afe*/ 	.short	0x0010


	//----- nvinfo : EIATTR_EXIT_INSTR_OFFSETS
	.align		4
        /*1b00*/ 	.byte	0x04, 0x1c
        /*1b02*/ 	.short	(.L_39 - .L_38)


	//   ....[0]....
.L_38:
        /*1b04*/ 	.word	0x00000b00


	//   ....[1]....
        /*1b08*/ 	.word	0x00001390


	//   ....[2]....
        /*1b0c*/ 	.word	0x00012e20


	//   ....[3]....
        /*1b10*/ 	.word	0x00013440


	//   ....[4]....
        /*1b14*/ 	.word	0x00014740


	//----- nvinfo : EIATTR_MAX_THREADS
	.align		4
.L_39:
        /*1b18*/ 	.byte	0x04, 0x05
        /*1b1a*/ 	.short	(.L_41 - .L_40)
.L_40:
        /*1b1c*/ 	.word	0x00000180
        /*1b20*/ 	.word	0x00000001
        /*1b24*/ 	.word	0x00000001


	//----- nvinfo : EIATTR_CRS_STACK_SIZE
	.align		4
.L_41:
        /*1b28*/ 	.byte	0x04, 0x1e
        /*1b2a*/ 	.short	(.L_43 - .L_42)
.L_42:
        /*1b2c*/ 	.word	0x00000000


	//----- nvinfo : EIATTR_CBANK_PARAM_SIZE
	.align		4
.L_43:
        /*1b30*/ 	.byte	0x03, 0x19
        /*1b32*/ 	.short	0x0470


	//----- nvinfo : EIATTR_PARAM_CBANK
	.align		4
        /*1b34*/ 	.byte	0x04, 0x0a
        /*1b36*/ 	.short	(.L_45 - .L_44)
	.align		4
.L_44:
        /*1b38*/ 	.word	index@(.nv.constant0._ZN7cutlass13device_kernelINS_4gemm6kernel13GemmUniversalIN4cute5tupleIJiiiiEEENS1_10collective13CollectiveMmaINS1_34MainloopSm90TmaGmmaWarpSpecializedILi7ENS5_IJNS4_1CILi2EEENSA_ILi1EEESC_EEENS1_35KernelTmaWarpSpecializedCooperativeEEENS5_IJNSA_ILi256EEESG_NSA_ILi64EEEEEEaNS5_IJlSC_lEEEaSJ_NS4_8TiledMMAINS4_8MMA_AtomIJNS4_4SM904GMMA27MMA_64x256x32_S32S8S8_SS_TNEEEENS4_6LayoutISD_NS5_IJSC_NSA_ILi0EEESR_EEEEENS5_IJNS4_10UnderscoreESU_SU_EEEEENS4_13SM90_TMA_LOADENS4_14ComposedLayoutINS4_7SwizzleILi2ELi4ELi3EEENS4_18smem_ptr_flag_bitsILi8EEENSQ_INS5_IJNSA_ILi8EEESH_EEENS5_IJSH_SC_EEEEEEEvNS4_8identityENS4_23SM90_TMA_LOAD_MULTICASTES17_vS18_EENS_8epilogue10collective6detail29Sm90TmaWarpSpecializedAdapterINS1C_15DefaultEpilogueIaSJ_SJ_NS1B_6thread17LinearCombinationIaLi1EiiLNS1G_9ScaleType4KindE0ELNS_15FloatRoundStyleE2EaEENS1_15EpilogueDefaultEEEEEvvEEEEvNT_6ParamsE)
        /*1b3c*/ 	.short	0x0210
        /*1b3e*/ 	.short	0x0470


	//----- nvinfo : EIATTR_SW_WAR
	.align		4
.L_45:
        /*1b40*/ 	.byte	0x04, 0x36
        /*1b42*/ 	.short	(.L_47 - .L_46)
.L_46:
        /*1b44*/ 	.word	0x00000008
.L_47:


//--------------------- .nv.callgraph             --------------------------
	.section	.nv.callgraph,"",@"SHT_CUDA_CALLGRAPH"
	.align	4
	.sectionentsize	8
	.align		4
        /*0000*/ 	.word	0x00000000
	.align		4
        /*0004*/ 	.word	0xffffffff
	.align		4
        /*0008*/ 	.word	index@(_ZN7cutlass13device_kernelINS_4gemm6kernel13GemmUniversalIN4cute5tupleIJiiiiEEENS1_10collective13CollectiveMmaINS1_34MainloopSm90TmaGmmaWarpSpecializedILi7ENS5_IJNS4_1CILi2EEENSA_ILi1EEESC_EEENS1_35KernelTmaWarpSpecializedCooperativeEEENS5_IJNSA_ILi256EEESG_NSA_ILi64EEEEEEaNS5_IJlSC_lEEEaSJ_NS4_8TiledMMAINS4_8MMA_AtomIJNS4_4SM904GMMA27MMA_64x256x32_S32S8S8_SS_TNEEEENS4_6LayoutISD_NS5_IJSC_NSA_ILi0EEESR_EEEEENS5_IJNS4_10UnderscoreESU_SU_EEEEENS4_13SM90_TMA_LOADENS4_14ComposedLayoutINS4_7SwizzleILi2ELi4ELi3EEENS4_18smem_ptr_flag_bitsILi8EEENSQ_INS5_IJNSA_ILi8EEESH_EEENS5_IJSH_SC_EEEEEEEvNS4_8identityENS4_23SM90_TMA_LOAD_MULTICASTES17_vS18_EENS_8epilogue10collective6detail29Sm90TmaWarpSpecializedAdapterINS1C_15DefaultEpilogueIaSJ_SJ_NS1B_6thread17LinearCombinationIaLi1EiiLNS1G_9ScaleType4KindE0ELNS_15FloatRoundStyleE2EaEENS1_15EpilogueDefaultEEEEEvvEEEEvNT_6ParamsE)
	.align		4
        /*000c*/ 	.word	index@(__assertfail)
	.align		4
        /*0010*/ 	.word	0x00000000
	.align		4
        /*0014*/ 	.word	0xfffffffe
	.align		4
        /*0018*/ 	.word	0x00000000
	.align		4
        /*001c*/ 	.word	0xfffffffd
	.align		4
        /*0020*/ 	.word	0x00000000
	.align		4
        /*0024*/ 	.word	0xfffffffc


//--------------------- .nv.constant4             --------------------------
	.section	.nv.constant4,"a",@progbits
	.align	8
	.align		8
.nv.constant4:
        /*0000*/ 	.dword	__assertfail
	.align		8
        /*0008*/ 	.dword	__unnamed_1
	.align		8
        /*0010*/ 	.dword	_ZN40_INTERNAL_a40a67fc_4_k_cu_69de3219_173874cuda3std3__45__cpo5beginE
	.align		8
        /*0018*/ 	.dword	_ZN40_INTERNAL_a40a67fc_4_k_cu_69de3219_173874cuda3std3__45__cpo3endE
	.align		8
        /*0020*/ 	.dword	_ZN40_INTERNAL_a40a67fc_4_k_cu_69de3219_173874cuda3std3__45__cpo6cbeginE
	.align		8
        /*0028*/ 	.dword	_ZN40_INTERNAL_a40a67fc_4_k_cu_69de3219_173874cuda3std3__45__cpo4cendE
	.align		8
        /*0030*/ 	.dword	_ZN40_INTERNAL_a40a67fc_4_k_cu_69de3219_173874cuda3std3__442_GLOBAL__N__a40a67fc_4_k_cu_69de3219_173876ignoreE
	.align		8
        /*0038*/ 	.dword	_ZN40_INTERNAL_a40a67fc_4_k_cu_69de3219_173874cuda3std3__419piecewise_constructE
	.align		8
        /*0040*/ 	.dword	_ZN40_INTERNAL_a40a67fc_4_k_cu_69de3219_173874cuda3std3__48in_placeE
	.align		8
        /*0048*/ 	.dword	_ZN40_INTERNAL_a40a67fc_4_k_cu_69de3219_173874cuda3std6ranges3__45__cpo4swapE
	.align		8
        /*0050*/ 	.dword	_ZN40_INTERNAL_a40a67fc_4_k_cu_69de3219_173874cuda3std6ranges3__45__cpo9iter_moveE
	.align		8
        /*0058*/ 	.dword	_ZN40_INTERNAL_a40a67fc_4_k_cu_69de3219_173874cute7productE
	.align		8
        /*0060*/ 	.dword	_ZN40_INTERNAL_a40a67fc_4_k_cu_69de3219_173874cute1_E
	.align		8
        /*0068*/ 	.dword	$str$22
	.align		8
        /*0070*/ 	.dword	$str$23


//--------------------- .text._ZN7cutlass13device_kernelINS_4gemm6kernel13GemmUniversalIN4cute5tupleIJiiiiEEENS1_10collective13CollectiveMmaINS1_34MainloopSm90TmaGmmaWarpSpecializedILi7ENS5_IJNS4_1CILi2EEENSA_ILi1EEESC_EEENS1_35KernelTmaWarpSpecializedCooperativeEEENS5_IJNSA_ILi256EEESG_NSA_ILi64EEEEEEaNS5_IJlSC_lEEEaSJ_NS4_8TiledMMAINS4_8MMA_AtomIJNS4_4SM904GMMA27MMA_64x256x32_S32S8S8_SS_TNEEEENS4_6LayoutISD_NS5_IJSC_NSA_ILi0EEESR_EEEEENS5_IJNS4_10UnderscoreESU_SU_EEEEENS4_13SM90_TMA_LOADENS4_14ComposedLayoutINS4_7SwizzleILi2ELi4ELi3EEENS4_18smem_ptr_flag_bitsILi8EEENSQ_INS5_IJNSA_ILi8EEESH_EEENS5_IJSH_SC_EEEEEEEvNS4_8identityENS4_23SM90_TMA_LOAD_MULTICASTES17_vS18_EENS_8epilogue10collective6detail29Sm90TmaWarpSpecializedAdapterINS1C_15DefaultEpilogueIaSJ_SJ_NS1B_6thread17LinearCombinationIaLi1EiiLNS1G_9ScaleType4KindE0ELNS_15FloatRoundStyleE2EaEENS1_15EpilogueDefaultEEEEEvvEEEEvNT_6ParamsE --------------------------
	.section	.text._ZN7cutlass13device_kernelINS_4gemm6kernel13GemmUniversalIN4cute5tupleIJiiiiEEENS1_10collective13CollectiveMmaINS1_34MainloopSm90TmaGmmaWarpSpecializedILi7ENS5_IJNS4_1CILi2EEENSA_ILi1EEESC_EEENS1_35KernelTmaWarpSpecializedCooperativeEEENS5_IJNSA_ILi256EEESG_NSA_ILi64EEEEEEaNS5_IJlSC_lEEEaSJ_NS4_8TiledMMAINS4_8MMA_AtomIJNS4_4SM904GMMA27MMA_64x256x32_S32S8S8_SS_TNEEEENS4_6LayoutISD_NS5_IJSC_NSA_ILi0EEESR_EEEEENS5_IJNS4_10UnderscoreESU_SU_EEEEENS4_13SM90_TMA_LOADENS4_14ComposedLayoutINS4_7SwizzleILi2ELi4ELi3EEENS4_18smem_ptr_flag_bitsILi8EEENSQ_INS5_IJNSA_ILi8EEESH_EEENS5_IJSH_SC_EEEEEEEvNS4_8identityENS4_23SM90_TMA_LOAD_MULTICASTES17_vS18_EENS_8epilogue10collective6detail29Sm90TmaWarpSpecializedAdapterINS1C_15DefaultEpilogueIaSJ_SJ_NS1B_6thread17LinearCombinationIaLi1EiiLNS1G_9ScaleType4KindE0ELNS_15FloatRoundStyleE2EaEENS1_15EpilogueDefaultEEEEEvvEEEEvNT_6ParamsE,"ax",@progbits
	.align	128
.text._ZN7cutlass13device_kernelINS_4gemm6kernel13GemmUniversalIN4cute5tupleIJiiiiEEENS1_10collective13CollectiveMmaINS1_34MainloopSm90TmaGmmaWarpSpecializedILi7ENS5_IJNS4_1CILi2EEENSA_ILi1EEESC_EEENS1_35KernelTmaWarpSpecializedCooperativeEEENS5_IJNSA_ILi256EEESG_NSA_ILi64EEEEEEaNS5_IJlSC_lEEEaSJ_NS4_8TiledMMAINS4_8MMA_AtomIJNS4_4SM904GMMA27MMA_64x256x32_S32S8S8_SS_TNEEEENS4_6LayoutISD_NS5_IJSC_NSA_ILi0EEESR_EEEEENS5_IJNS4_10UnderscoreESU_SU_EEEEENS4_13SM90_TMA_LOADENS4_14ComposedLayoutINS4_7SwizzleILi2ELi4ELi3EEENS4_18smem_ptr_flag_bitsILi8EEENSQ_INS5_IJNSA_ILi8EEESH_EEENS5_IJSH_SC_EEEEEEEvNS4_8identityENS4_23SM90_TMA_LOAD_MULTICASTES17_vS18_EENS_8epilogue10collective6detail29Sm90TmaWarpSpecializedAdapterINS1C_15DefaultEpilogueIaSJ_SJ_NS1B_6thread17LinearCombinationIaLi1EiiLNS1G_9ScaleType4KindE0ELNS_15FloatRoundStyleE2EaEENS1_15EpilogueDefaultEEEEEvvEEEEvNT_6ParamsE:
        .type           _ZN7cutlass13device_kernelINS_4gemm6kernel13GemmUniversalIN4cute5tupleIJiiiiEEENS1_10collective13CollectiveMmaINS1_34MainloopSm90TmaGmmaWarpSpecializedILi7ENS5_IJNS4_1CILi2EEENSA_ILi1EEESC_EEENS1_35KernelTmaWarpSpecializedCooperativeEEENS5_IJNSA_ILi256EEESG_NSA_ILi64EEEEEEaNS5_IJlSC_lEEEaSJ_NS4_8TiledMMAINS4_8MMA_AtomIJNS4_4SM904GMMA27MMA_64x256x32_S32S8S8_SS_TNEEEENS4_6LayoutISD_NS5_IJSC_NSA_ILi0EEESR_EEEEENS5_IJNS4_10UnderscoreESU_SU_EEEEENS4_13SM90_TMA_LOADENS4_14ComposedLayoutINS4_7SwizzleILi2ELi4ELi3EEENS4_18smem_ptr_flag_bitsILi8EEENSQ_INS5_IJNSA_ILi8EEESH_EEENS5_IJSH_SC_EEEEEEEvNS4_8identityENS4_23SM90_TMA_LOAD_MULTICASTES17_vS18_EENS_8epilogue10collective6detail29Sm90TmaWarpSpecializedAdapterINS1C_15DefaultEpilogueIaSJ_SJ_NS1B_6thread17LinearCombinationIaLi1EiiLNS1G_9ScaleType4KindE0ELNS_15FloatRoundStyleE2EaEENS1_15EpilogueDefaultEEEEEvvEEEEvNT_6ParamsE,@function
        .size           _ZN7cutlass13device_kernelINS_4gemm6kernel13GemmUniversalIN4cute5tupleIJiiiiEEENS1_10collective13CollectiveMmaINS1_34MainloopSm90TmaGmmaWarpSpecializedILi7ENS5_IJNS4_1CILi2EEENSA_ILi1EEESC_EEENS1_35KernelTmaWarpSpecializedCooperativeEEENS5_IJNSA_ILi256EEESG_NSA_ILi64EEEEEEaNS5_IJlSC_lEEEaSJ_NS4_8TiledMMAINS4_8MMA_AtomIJNS4_4SM904GMMA27MMA_64x256x32_S32S8S8_SS_TNEEEENS4_6LayoutISD_NS5_IJSC_NSA_ILi0EEESR_EEEEENS5_IJNS4_10UnderscoreESU_SU_EEEEENS4_13SM90_TMA_LOADENS4_14ComposedLayoutINS4_7SwizzleILi2ELi4ELi3EEENS4_18smem_ptr_flag_bitsILi8EEENSQ_INS5_IJNSA_ILi8EEESH_EEENS5_IJSH_SC_EEEEEEEvNS4_8identityENS4_23SM90_TMA_LOAD_MULTICASTES17_vS18_EENS_8epilogue10collective6detail29Sm90TmaWarpSpecializedAdapterINS1C_15DefaultEpilogueIaSJ_SJ_NS1B_6thread17LinearCombinationIaLi1EiiLNS1G_9ScaleType4KindE0ELNS_15FloatRoundStyleE2EaEENS1_15EpilogueDefaultEEEEEvvEEEEvNT_6ParamsE,(.L_x_593 - _ZN7cutlass13device_kernelINS_4gemm6kernel13GemmUniversalIN4cute5tupleIJiiiiEEENS1_10collective13CollectiveMmaINS1_34MainloopSm90TmaGmmaWarpSpecializedILi7ENS5_IJNS4_1CILi2EEENSA_ILi1EEESC_EEENS1_35KernelTmaWarpSpecializedCooperativeEEENS5_IJNSA_ILi256EEESG_NSA_ILi64EEEEEEaNS5_IJlSC_lEEEaSJ_NS4_8TiledMMAINS4_8MMA_AtomIJNS4_4SM904GMMA27MMA_64x256x32_S32S8S8_SS_TNEEEENS4_6LayoutISD_NS5_IJSC_NSA_ILi0EEESR_EEEEENS5_IJNS4_10UnderscoreESU_SU_EEEEENS4_13SM90_TMA_LOADENS4_14ComposedLayoutINS4_7SwizzleILi2ELi4ELi3EEENS4_18smem_ptr_flag_bitsILi8EEENSQ_INS5_IJNSA_ILi8EEESH_EEENS5_IJSH_SC_EEEEEEEvNS4_8identityENS4_23SM90_TMA_LOAD_MULTICASTES17_vS18_EENS_8epilogue10collective6detail29Sm90TmaWarpSpecializedAdapterINS1C_15DefaultEpilogueIaSJ_SJ_NS1B_6thread17LinearCombinationIaLi1EiiLNS1G_9ScaleType4KindE0ELNS_15FloatRoundStyleE2EaEENS1_15EpilogueDefaultEEEEEvvEEEEvNT_6ParamsE)
        .other          _ZN7cutlass13device_kernelINS_4gemm6kernel13GemmUniversalIN4cute5tupleIJiiiiEEENS1_10collective13CollectiveMmaINS1_34MainloopSm90TmaGmmaWarpSpecializedILi7ENS5_IJNS4_1CILi2EEENSA_ILi1EEESC_EEENS1_35KernelTmaWarpSpecializedCooperativeEEENS5_IJNSA_ILi256EEESG_NSA_ILi64EEEEEEaNS5_IJlSC_lEEEaSJ_NS4_8TiledMMAINS4_8MMA_AtomIJNS4_4SM904GMMA27MMA_64x256x32_S32S8S8_SS_TNEEEENS4_6LayoutISD_NS5_IJSC_NSA_ILi0EEESR_EEEEENS5_IJNS4_10UnderscoreESU_SU_EEEEENS4_13SM90_TMA_LOADENS4_14ComposedLayoutINS4_7SwizzleILi2ELi4ELi3EEENS4_18smem_ptr_flag_bitsILi8EEENSQ_INS5_IJNSA_ILi8EEESH_EEENS5_IJSH_SC_EEEEEEEvNS4_8identityENS4_23SM90_TMA_LOAD_MULTICASTES17_vS18_EENS_8epilogue10collective6detail29Sm90TmaWarpSpecializedAdapterINS1C_15DefaultEpilogueIaSJ_SJ_NS1B_6thread17LinearCombinationIaLi1EiiLNS1G_9ScaleType4KindE0ELNS_15FloatRoundStyleE2EaEENS1_15EpilogueDefaultEEEEEvvEEEEvNT_6ParamsE,@"STO_CUDA_ENTRY STV_DEFAULT"
_ZN7cutlass13device_kernelINS_4gemm6kernel13GemmUniversalIN4cute5tupleIJiiiiEEENS1_10collective13CollectiveMmaINS1_34MainloopSm90TmaGmmaWarpSpecializedILi7ENS5_IJNS4_1CILi2EEENSA_ILi1EEESC_EEENS1_35KernelTmaWarpSpecializedCooperativeEEENS5_IJNSA_ILi256EEESG_NSA_ILi64EEEEEEaNS5_IJlSC_lEEEaSJ_NS4_8TiledMMAINS4_8MMA_AtomIJNS4_4SM904GMMA27MMA_64x256x32_S32S8S8_SS_TNEEEENS4_6LayoutISD_NS5_IJSC_NSA_ILi0EEESR_EEEEENS5_IJNS4_10UnderscoreESU_SU_EEEEENS4_13SM90_TMA_LOADENS4_14ComposedLayoutINS4_7SwizzleILi2ELi4ELi3EEENS4_18smem_ptr_flag_bitsILi8EEENSQ_INS5_IJNSA_ILi8EEESH_EEENS5_IJSH_SC_EEEEEEEvNS4_8identityENS4_23SM90_TMA_LOAD_MULTICASTES17_vS18_EENS_8epilogue10collective6detail29Sm90TmaWarpSpecializedAdapterINS1C_15DefaultEpilogueIaSJ_SJ_NS1B_6thread17LinearCombinationIaLi1EiiLNS1G_9ScaleType4KindE0ELNS_15FloatRoundStyleE2EaEENS1_15EpilogueDefaultEEEEEvvEEEEvNT_6ParamsE:
[----:B------:R-:W0:Y:S02]  /*0000*/  LDC R1, c[0x0][0x28] ;  /* 0x00000a00ff017b82 */ /* 0x000e240000000800 */
[----:B0-----:R-:W-:Y:S01]  /*0010*/  VIADD R1, R1, 0xfffffb40 ;  /* 0xfffffb4001017836 */ /* 0x001fe20000000000 */
[----:B------:R-:W0:Y:S01]  /*0020*/  S2R R4, SR_TID.X ;  /* 0x0000000000047919 */ /* 0x000e220000002100 */
[----:B------:R-:W-:Y:S01]  /*0030*/  ELECT P0, URZ, PT ;  /* 0x00000000003f782f */ /* 0x000fe20003800000 */
[----:B------:R-:W-:Y:S01]  /*0040*/  BSSY B0, `(.L_x_0) ;  /* 0x0000015000007945 */ /* 0x000fe20003800000 */
[--C-:B0-----:R-:W-:Y:S02]  /*0050*/  SHF.R.U32.HI R0, RZ, 0x5, R4.reuse ;  /* 0x00000005ff007819 */ /* 0x101fe40000011604 */
[----:B------:R-:W-:-:S03]  /*0060*/  SHF.R.U32.HI R2, RZ, 0x7, R4 ;  /* 0x00000007ff027819 */ /* 0x000fc60000011604 */
[----:B------:R-:W0:Y:S04]  /*0070*/  SHFL.IDX PT, R3, R0, RZ, 0x1f ;  /* 0x00001fff00037589 */ /* 0x000e2800000e0000 */
[----:B------:R-:W1:Y:S01]  /*0080*/  SHFL.IDX PT, R2, R2, RZ, 0x1f ;  /* 0x00001fff02027589 */ /* 0x000e6200000e0000 */
[----:B0-----:R-:W-:Y:S02]  /*0090*/  R2UR UR9, R3 ;  /* 0x00000000030972ca */ /* 0x001fe400000e0000 */
[----:B-1----:R-:W-:-:S11]  /*00a0*/  R2UR UR5, R2 ;  /* 0x00000000020572ca */ /* 0x002fd600000e0000 */
[----:B------:R-:W-:Y:S02]  /*00b0*/  USHF.R.S32.HI UR4, URZ, 0x1f, UR9 ;  /* 0x0000001f3f047899 */ /* 0x000fe40008011409 */
[----:B------:R-:W-:Y:S02]  /*00c0*/  ISETP.NE.OR P0, PT, RZ, UR9, !P0 ;  /* 0x00000009ff007c0c */ /* 0x000fe4000c705670 */
[----:B------:R-:W-:-:S04]  /*00d0*/  ULEA.HI UR4, UR4, UR9, URZ, 0x2 ;  /* 0x0000000904047291 */ /* 0x000fc8000f8f103f */
[----:B------:R-:W-:-:S04]  /*00e0*/  ULOP3.LUT UR4, UR4, 0xfffffffc, URZ, 0xc0, !UPT ;  /* 0xfffffffc04047892 */ /* 0x000fc8000f8ec03f */
[----:B------:R-:W-:-:S03]  /*00f0*/  UIADD3 UR9, UR9, -UR4, URZ ;  /* 0x8000000409097290 */ /* 0x000fc6000fffe03f */
[----:B------:R-:W-:Y:S09]  /*0100*/  @P0 BRA `(.L_x_1) ;  /* 0x0000000000200947 */ /* 0x000ff20003800000 */
[----:B------:R-:W-:Y:S02]  /*0110*/  ULDC.64 UR6, c[0x0][0x198] ;  /* 0x0000660000067ab9 */ /* 0x000fe40000000a00 */
[----:B------:R-:W-:Y:S02]  /*0120*/  UIADD3 UR10, UP0, UR6, 0xf0, URZ ;  /* 0x000000f0060a7890 */ /* 0x000fe4000ff1e03f */
[----:B------:R-:W-:Y:S02]  /*0130*/  UIADD3 UR6, UP1, UR6, 0x1f0, URZ ;  /* 0x000001f006067890 */ /* 0x000fe4000ff3e03f */
[----:B------:R-:W-:Y:S02]  /*0140*/  UIADD3.X UR11, URZ, UR7, URZ, UP0, !UPT ;  /* 0x000000073f0b7290 */ /* 0x000fe400087fe43f */
[----:B------:R-:W-:-:S07]  /*0150*/  UIADD3.X UR7, URZ, UR7, URZ, UP1, !UPT ;  /* 0x000000073f077290 */ /* 0x000fce0008ffe43f */
[----:B------:R0:W-:Y:S02]  /*0160*/  UTMACCTL.PF [UR10] ;  /* 0x000000000a0079b9 */ /* 0x0001e40008040000 */
[----:B------:R0:W-:Y:S02]  /*0170*/  UTMACCTL.PF [UR6] ;  /* 0x00000000060079b9 */ /* 0x0001e40008040000 */
[----:B0-----:R-:W-:Y:S01]  /*0180*/  NOP ;  /* 0x0000000000007918 */ /* 0x001fe20000000000 */
.L_x_1:
[----:B------:R-:W-:Y:S05]  /*0190*/  BSYNC B0 ;  /* 0x0000000000007941 */ /* 0x000fea0003800000 */
.L_x_0:
[----:B------:R-:W0:Y:S01]  /*01a0*/  SHFL.IDX PT, R2, R0, RZ, 0x1f ;  /* 0x00001fff00027589 */ /* 0x000e2200000e0000 */
[----:B------:R-:W-:Y:S01]  /*01b0*/  UISETP.NE.AND UP0, UPT, UR9, 0x3, UPT ;  /* 0x000000030900788c */ /* 0x000fe2000bf05270 */
[----:B------:R-:W-:Y:S01]  /*01c0*/  ISETP.NE.AND P1, PT, RZ, UR5, PT ;  /* 0x00000005ff007c0c */ /* 0x000fe2000bf25270 */
[----:B------:R-:W-:Y:S02]  /*01d0*/  UIADD3 UR16, UR5, -0x1, URZ ;  /* 0xffffffff05107890 */ /* 0x000fe4000fffe03f */
[----:B------:R-:W-:Y:S02]  /*01e0*/  UISETP.EQ.OR UP0, UPT, UR9, URZ, !UP0 ;  /* 0x0000003f0900728c */ /* 0x000fe4000c702670 */
[----:B------:R-:W-:Y:S02]  /*01f0*/  UISETP.GE.U32.AND UP1, UPT, UR16, 0x2, UPT ;  /* 0x000000021000788c */ /* 0x000fe4000bf26070 */
[----:B------:R-:W-:-:S04]  /*0200*/  UISETP.EQ.AND UP0, UPT, UR5, URZ, UP0 ;  /* 0x0000003f0500728c */ /* 0x000fc80008702270 */
[----:B------:R-:W-:-:S04]  /*0210*/  USEL UR40, URZ, 0x1, !UP0 ;  /* 0x000000013f287887 */ /* 0x000fc8000c000000 */
[----:B------:R-:W-:Y:S01]  /*0220*/  USEL UR40, UR40, 0x2, UP1 ;  /* 0x0000000228287887 */ /* 0x000fe20008800000 */
[----:B0-----:R-:W-:-:S13]  /*0230*/  ISETP.NE.AND P0, PT, R2, RZ, PT ;  /* 0x000000ff0200720c */ /* 0x001fda0003f05270 */
[----:B------:R-:W-:Y:S05]  /*0240*/  @P0 BRA `(.L_x_2) ;  /* 0x0000000000700947 */ /* 0x000fea0003800000 */
[----:B------:R-:W0:Y:S01]  /*0250*/  S2UR UR8, SR_CgaCtaId ;  /* 0x00000000000879c3 */ /* 0x000e220000008800 */
[----:B------:R-:W-:Y:S01]  /*0260*/  UMOV UR4, 0x400 ;  /* 0x0000040000047882 */ /* 0x000fe20000000000 */
[----:B------:R-:W-:Y:S01]  /*0270*/  UMOV UR5, 0x1 ;  /* 0x0000000100057882 */ /* 0x000fe20000000000 */
[----:B------:R-:W-:Y:S01]  /*0280*/  UMOV UR6, 0x4 ;  /* 0x0000000400067882 */ /* 0x000fe20000000000 */
[----:B------:R-:W-:Y:S01]  /*0290*/  ELECT P0, URZ, PT ;  /* 0x00000000003f782f */ /* 0x000fe20003800000 */
[----:B------:R-:W-:-:S04]  /*02a0*/  UIADD3 UR6, -UR6, 0x100000, URZ ;  /* 0x0010000006067890 */ /* 0x000fc8000fffe13f */
[----:B------:R-:W-:Y:S02]  /*02b0*/  USHF.L.U32 UR7, UR6, 0xb, URZ ;  /* 0x0000000b06077899 */ /* 0x000fe4000800063f */
[----:B------:R-:W-:Y:S02]  /*02c0*/  USHF.L.U32 UR6, UR6, 0x1, URZ ;  /* 0x0000000106067899 */ /* 0x000fe4000800063f */
[----:B0-----:R-:W-:Y:S02]  /*02d0*/  ULEA UR8, UR8, UR4, 0x18 ;  /* 0x0000000408087291 */ /* 0x001fe4000f8ec03f */
[----:B------:R-:W-:-:S04]  /*02e0*/  UIADD3 UR4, -UR5, 0x100000, URZ ;  /* 0x0010000005047890 */ /* 0x000fc8000fffe13f */
[----:B------:R-:W-:Y:S02]  /*02f0*/  USHF.L.U32 UR5, UR4, 0xb, URZ ;  /* 0x0000000b04057899 */ /* 0x000fe4000800063f */
[----:B------:R-:W-:Y:S01]  /*0300*/  USHF.L.U32 UR4, UR4, 0x1, URZ ;  /* 0x0000000104047899 */ /* 0x000fe2000800063f */
[----:B------:R-:W0:Y:S11]  /*0310*/  FENCE.VIEW.ASYNC.S ;  /* 0x00000000000073c6 */ /* 0x000e360000000000 */
[----:B0-----:R0:W1:Y:S01]  /*0320*/  SYNCS.EXCH.64 URZ, [UR8], UR4 ;  /* 0x00000004083f75b2 */ /* 0x0010620008000100 */
[----:B------:R0:W2:Y:S01]  /*0330*/  SYNCS.EXCH.64 URZ, [UR8+0x38], UR6 ;  /* 0x00003806083f75b2 */ /* 0x0000a20008000100 */
[----:B------:R0:W3:Y:S01]  /*0340*/  SYNCS.EXCH.64 URZ, [UR8+0x8], UR4 ;  /* 0x00000804083f75b2 */ /* 0x0000e20008000100 */
[----:B------:R0:W4:Y:S01]  /*0350*/  SYNCS.EXCH.64 URZ, [UR8+0x40], UR6 ;  /* 0x00004006083f75b2 */ /* 0x0001220008000100 */
[----:B------:R0:W0:Y:S01]  /*0360*/  SYNCS.EXCH.64 URZ, [UR8+0x10], UR4 ;  /* 0x00001004083f75b2 */ /* 0x0000220008000100 */
        /* <DEDUP_REMOVED lines=9> */
[----:B------:R-:W-:Y:S01]  /*0400*/  NOP ;  /* 0x0000000000007918 */ /* 0x000fe20000000000 */
.L_x_2:
[----:B------:R-:W5:Y:S01]  /*0410*/  S2UR UR13, SR_CTAID.X ;  /* 0x00000000000d79c3 */ /* 0x000f620000002500 */
[----:B------:R-:W-:Y:S01]  /*0420*/  SHF.R.S32.HI R3, RZ, 0x1f, R4 ;  /* 0x0000001fff037819 */ /* 0x000fe20000011404 */
[----:B------:R1:W2:Y:S01]  /*0430*/  SHFL.IDX PT, R6, R0, RZ, 0x1f ;  /* 0x00001fff00067589 */ /* 0x0002a200000e0000 */
[----:B0-----:R-:W-:Y:S01]  /*0440*/  ULDC UR4, c[0x0][0x150] ;  /* 0x0000540000047ab9 */ /* 0x001fe20000000800 */
[----:B------:R-:W-:Y:S02]  /*0450*/  ELECT P0, URZ, PT ;  /* 0x00000000003f782f */ /* 0x000fe40003800000 */
[----:B------:R-:W-:Y:S01]  /*0460*/  LEA.HI R3, R3, R4, RZ, 0x7 ;  /* 0x0000000403037211 */ /* 0x000fe200078f38ff */
[----:B------:R-:W-:Y:S01]  /*0470*/  ULDC UR5, c[0x0][0x154] ;  /* 0x0000550000057ab9 */ /* 0x000fe20000000800 */
[----:B------:R-:W-:Y:S01]  /*0480*/  SHF.R.S32.HI R7, RZ, 0x1f, R2 ;  /* 0x0000001fff077819 */ /* 0x000fe20000011402 */
[----:B------:R-:W0:Y:S01]  /*0490*/  S2UR UR10, SR_CTAID.Y ;  /* 0x00000000000a79c3 */ /* 0x000e220000002600 */
[----:B------:R-:W-:Y:S01]  /*04a0*/  LOP3.LUT R3, R3, 0xffffff80, RZ, 0xc0, !PT ;  /* 0xffffff8003037812 */ /* 0x000fe200078ec0ff */
[----:B------:R-:W-:Y:S01]  /*04b0*/  ULDC UR8, c[0x0][0x144] ;  /* 0x0000510000087ab9 */ /* 0x000fe20000000800 */
[----:B------:R-:W-:Y:S01]  /*04c0*/  LEA.HI R7, R7, R2, RZ, 0x2 ;  /* 0x0000000207077211 */ /* 0x000fe200078f10ff */
[----:B------:R-:W-:Y:S01]  /*04d0*/  NOP ;  /* 0x0000000000007918 */ /* 0x000fe20000000000 */
[----:B------:R-:W-:Y:S01]  /*04e0*/  NOP ;  /* 0x0000000000007918 */ /* 0x000fe20000000000 */
[----:B------:R-:W-:Y:S01]  /*04f0*/  IMAD.IADD R3, R4, 0x1, -R3 ;  /* 0x0000000104037824 */ /* 0x000fe200078e0a03 */
[----:B------:R-:W-:Y:S01]  /*0500*/  LOP3.LUT R7, R7, 0x3ffffffc, RZ, 0xc0, !PT ;  /* 0x3ffffffc07077812 */ /* 0x000fe200078ec0ff */
[----:B------:R-:W-:Y:S01]  /*0510*/  ULDC UR11, c[0x0][0x148] ;  /* 0x00005200000b7ab9 */ /* 0x000fe20000000800 */
[----:B------:R-:W-:-:S02]  /*0520*/  IMAD.MOV.U32 R19, RZ, RZ, 0x1 ;  /* 0x00000001ff137424 */ /* 0x000fc400078e00ff */
[----:B------:R-:W-:Y:S01]  /*0530*/  SHF.R.S32.HI R4, RZ, 0x1f, R3 ;  /* 0x0000001fff047819 */ /* 0x000fe20000011403 */
[----:B------:R-:W-:-:S03]  /*0540*/  IMAD.IADD R2, R2, 0x1, -R7 ;  /* 0x0000000102027824 */ /* 0x000fc600078e0a07 */
[----:B------:R-:W-:Y:S02]  /*0550*/  LEA.HI R4, R4, R3, RZ, 0x3 ;  /* 0x0000000304047211 */ /* 0x000fe400078f18ff */
[----:B-----5:R-:W-:Y:S02]  /*0560*/  I2FP.F32.U32 R5, UR13 ;  /* 0x0000000d00057c45 */ /* 0x020fe40008201000 */
[--C-:B-1----:R-:W-:Y:S02]  /*0570*/  SHF.R.S32.HI R0, RZ, 0x3, R4.reuse ;  /* 0x00000003ff007819 */ /* 0x102fe40000011404 */
[----:B--2---:R-:W-:Y:S01]  /*0580*/  ISETP.NE.OR P0, PT, R6, RZ, !P0 ;  /* 0x000000ff0600720c */ /* 0x004fe20004705670 */
[----:B------:R-:W-:Y:S01]  /*0590*/  FMUL R8, R5, UR4 ;  /* 0x0000000405087c20 */ /* 0x000fe20008400000 */
[----:B------:R-:W-:-:S04]  /*05a0*/  SHF.R.S32.HI R5, RZ, 0x1f, R4 ;  /* 0x0000001fff057819 */ /* 0x000fc80000011404 */
[----:B------:R-:W-:Y:S01]  /*05b0*/  LEA.HI R5, R5, R0, RZ, 0x2 ;  /* 0x0000000005057211 */ /* 0x000fe200078f10ff */
[----:B------:R-:W1:Y:S03]  /*05c0*/  F2I.U32.TRUNC.NTZ R8, R8 ;  /* 0x0000000800087305 */ /* 0x000e66000020f000 */
[----:B------:R-:W-:-:S03]  /*05d0*/  LOP3.LUT R5, R5, 0xfffffffc, RZ, 0xc0, !PT ;  /* 0xfffffffc05057812 */ /* 0x000fc600078ec0ff */
[----:B------:R-:W-:Y:S01]  /*05e0*/  VOTEU.ALL UP0, P0 ;  /* 0x00000000003f7886 */ /* 0x000fe20000000000 */
[----:B------:R-:W-:Y:S01]  /*05f0*/  VOTEU.ALL UP1, P0 ;  /* 0x00000000003f7886 */ /* 0x000fe20000020000 */
[----:B------:R-:W-:Y:S01]  /*0600*/  IMAD.IADD R5, R0, 0x1, -R5 ;  /* 0x0000000100057824 */ /* 0x000fe200078e0a05 */
[----:B0-----:R-:W-:Y:S02]  /*0610*/  I2FP.F32.U32 R0, UR10 ;  /* 0x0000000a00007c45 */ /* 0x001fe40008201000 */
[----:B------:R-:W0:Y:S01]  /*0620*/  @!UP0 S2UR UR7, SR_CgaCtaId ;  /* 0x00000000000789c3 */ /* 0x000e220000008800 */
[----:B------:R-:W-:Y:S01]  /*0630*/  @!UP0 UMOV UR6, 0x400 ;  /* 0x0000040000068882 */ /* 0x000fe20000000000 */
[----:B------:R-:W-:Y:S01]  /*0640*/  LEA R2, R2, R5, 0x2 ;  /* 0x0000000502027211 */ /* 0x000fe200078e10ff */
[----:B------:R-:W-:Y:S01]  /*0650*/  FMUL R4, R0, UR5 ;  /* 0x0000000500047c20 */ /* 0x000fe20008400000 */
[----:B-1----:R-:W-:Y:S02]  /*0660*/  R2UR UR4, R8 ;  /* 0x00000000080472ca */ /* 0x002fe400000e0000 */
[C---:B------:R-:W-:Y:S01]  /*0670*/  LEA.HI R0, R2.reuse, R2, RZ, 0x1 ;  /* 0x0000000202007211 */ /* 0x040fe200078f08ff */
[----:B------:R-:W-:-:S02]  /*0680*/  IMAD.SHL.U32 R155, R2, 0x4, RZ ;  /* 0x00000004029b7824 */ /* 0x000fc400078e00ff */
[----:B------:R-:W1:Y:S01]  /*0690*/  F2I.U32.TRUNC.NTZ R4, R4 ;  /* 0x0000000400047305 */ /* 0x000e62000020f000 */
[----:B------:R-:W-:Y:S02]  /*06a0*/  LOP3.LUT R5, R0, 0xfffffffe, RZ, 0xc0, !PT ;  /* 0xfffffffe00057812 */ /* 0x000fe400078ec0ff */
[----:B------:R-:W-:-:S03]  /*06b0*/  LOP3.LUT R155, R2, 0xc, R155, 0x78, !PT ;  /* 0x0000000c029b7812 */ /* 0x000fc600078e789b */
[----:B------:R-:W-:Y:S02]  /*06c0*/  IMAD.IADD R5, R2, 0x1, -R5 ;  /* 0x0000000102057824 */ /* 0x000fe400078e0a05 */
[----:B------:R-:W-:-:S04]  /*06d0*/  UIADD3 UR4, -UR4, URZ, URZ ;  /* 0x0000003f04047290 */ /* 0x000fc8000fffe13f */
[----:B------:R-:W-:Y:S01]  /*06e0*/  UIMAD UR8, UR8, UR4, UR13 ;  /* 0x00000004080872a4 */ /* 0x000fe2000f8e020d */
[----:B-1----:R-:W-:Y:S02]  /*06f0*/  R2UR UR12, R4 ;  /* 0x00000000040c72ca */ /* 0x002fe400000e0000 */
[----:B------:R-:W-:Y:S01]  /*0700*/  UMOV UR4, 0x20 ;  /* 0x0000002000047882 */ /* 0x000fe20000000000 */
[----:B------:R-:W1:Y:S02]  /*0710*/  LDC R4, c[0x0][0x140] ;  /* 0x00005000ff047b82 */ /* 0x000e640000000800 */
[----:B------:R-:W-:Y:S01]  /*0720*/  ISETP.NE.AND P3, PT, R5, UR8, PT ;  /* 0x0000000805007c0c */ /* 0x000fe2000bf65270 */
[----:B------:R-:W-:-:S04]  /*0730*/  @!UP0 UIADD3 UR4, -UR4, 0x100000, URZ ;  /* 0x0010000004048890 */ /* 0x000fc8000fffe13f */
[----:B------:R-:W-:Y:S02]  /*0740*/  @!UP0 USHF.L.U32 UR5, UR4, 0xb, URZ ;  /* 0x0000000b04058899 */ /* 0x000fe4000800063f */
[----:B------:R-:W-:Y:S02]  /*0750*/  @!UP0 USHF.L.U32 UR4, UR4, 0x1, URZ ;  /* 0x0000000104048899 */ /* 0x000fe4000800063f */
[----:B0-----:R-:W-:Y:S01]  /*0760*/  @!UP0 ULEA UR6, UR7, UR6, 0x18 ;  /* 0x0000000607068291 */ /* 0x001fe2000f8ec03f */
[----:B------:R-:W-:Y:S01]  /*0770*/  VOTEU.ALL UP0, P0 ;  /* 0x00000000003f7886 */ /* 0x000fe20000000000 */
[----:B------:R-:W-:Y:S01]  /*0780*/  LOP3.LUT P0, RZ, R3, 0x7, RZ, 0xc0, !PT ;  /* 0x0000000703ff7812 */ /* 0x000fe2000780c0ff */
[----:B------:R-:W-:-:S03]  /*0790*/  UIADD3 UR12, -UR12, URZ, URZ ;  /* 0x0000003f0c0c7290 */ /* 0x000fc6000fffe13f */
[C---:B------:R-:W-:Y:S02]  /*07a0*/  ISETP.LT.U32.AND P0, PT, R155.reuse, 0x2, !P0 ;  /* 0x000000029b00780c */ /* 0x040fe40004701070 */
[----:B------:R-:W-:Y:S01]  /*07b0*/  @P3 LEA.HI R0, R155, R155, RZ, 0x1 ;  /* 0x0000009b9b003211 */ /* 0x000fe200078f08ff */
[----:B------:R-:W0:Y:S03]  /*07c0*/  FENCE.VIEW.ASYNC.S ;  /* 0x00000000000073c6 */ /* 0x000e260000000000 */
[----:B0-----:R-:W0:Y:S01]  /*07d0*/  @!UP0 SYNCS.EXCH.64 URZ, [UR6+0x80], UR4 ;  /* 0x00008004063f85b2 */ /* 0x001e220008000100 */
[----:B------:R-:W-:Y:S02]  /*07e0*/  @P3 SHF.R.S32.HI R0, RZ, 0x1, R0 ;  /* 0x00000001ff003819 */ /* 0x000fe40000011400 */
[----:B-1----:R-:W-:Y:S01]  /*07f0*/  ISETP.EQ.U32.AND P2, PT, R4, 0x1, PT ;  /* 0x000000010400780c */ /* 0x002fe20003f42070 */
[----:B------:R1:W2:Y:S01]  /*0800*/  @!UP1 SYNCS.EXCH.64 URZ, [UR6+0x88], UR4 ;  /* 0x00008804063f95b2 */ /* 0x0002a20008000100 */
[----:B------:R-:W-:Y:S01]  /*0810*/  NOP ;  /* 0x0000000000007918 */ /* 0x000fe20000000000 */
[----:B-1----:R-:W-:-:S06]  /*0820*/  UIMAD UR4, UR11, UR12, UR10 ;  /* 0x0000000c0b0472a4 */ /* 0x002fcc000f8e020a */
[----:B------:R-:W-:Y:S02]  /*0830*/  @P3 ISETP.NE.AND P4, PT, R0, UR4, PT ;  /* 0x0000000400003c0c */ /* 0x000fe4000bf85270 */
[----:B------:R-:W-:Y:S02]  /*0840*/  SEL R0, RZ, 0x1, !P0 ;  /* 0x00000001ff007807 */ /* 0x000fe40004000000 */
[----:B------:R-:W-:-:S04]  /*0850*/  @P3 SEL R19, RZ, 0x1, P4 ;  /* 0x00000001ff133807 */ /* 0x000fc80002000000 */
[----:B------:R-:W-:Y:S01]  /*0860*/  LOP3.LUT R19, R19, R0, RZ, 0xc0, !PT ;  /* 0x0000000013137212 */ /* 0x000fe200078ec0ff */
[----:B0-----:R-:W-:Y:S06]  /*0870*/  @!P2 BRA `(.L_x_3) ;  /* 0x000000000008a947 */ /* 0x001fec0003800000 */
[----:B--234-:R-:W-:Y:S01]  /*0880*/  UCGABAR_ARV ;  /* 0x00000000000079c7 */ /* 0x01cfe20008000000 */
[----:B------:R-:W-:Y:S05]  /*0890*/  BRA `(.L_x_4) ;  /* 0x0000000000047947 */ /* 0x000fea0003800000 */
.L_x_3:
[----:B--234-:R-:W-:Y:S01]  /*08a0*/  NOP ;  /* 0x0000000000007918 */ /* 0x01cfe20000000000 */
.L_x_4:
[----:B------:R-:W-:Y:S01]  /*08b0*/  ULDC UR4, c[0x0][0x65c] ;  /* 0x0001970000047ab9 */ /* 0x000fe20000000800 */
[----:B------:R-:W-:Y:S01]  /*08c0*/  UMOV UR5, URZ ;  /* 0x0000003f00057c82 */ /* 0x000fe20008000000 */
[----:B------:R-:W-:-:S03]  /*08d0*/  UISETP.NE.AND UP0, UPT, UR4, 0x1, UPT ;  /* 0x000000010400788c */ /* 0x000fc6000bf05270 */
[----:B------:R-:W-:Y:S01]  /*08e0*/  UMOV UR4, UR13 ;  /* 0x0000000d00047c82 */ /* 0x000fe20008000000 */
[----:B------:R-:W-:Y:S02]  /*08f0*/  UP2UR UR46, UPR, URZ, 0x1 ;  /* 0x000000013f2e7883 */ /* 0x000fe40008000000 */
[----:B------:R-:W-:Y:S02]  /*0900*/  PLOP3.LUT P0, PT, PT, PT, UP0, 0x80, 0x0 ;  /* 0x000000000000781c */ /* 0x000fe40003f0f008 */
[----:B------:R-:W-:Y:S02]  /*0910*/  PLOP3.LUT P3, PT, PT, PT, UP0, 0x80, 0x0 ;  /* 0x000000000000781c */ /* 0x000fe40003f6f008 */
[----:B------:R-:W-:Y:S01]  /*0920*/  PLOP3.LUT P5, PT, PT, PT, UP0, 0x80, 0x0 ;  /* 0x000000000000781c */ /* 0x000fe20003faf008 */
[----:B------:R-:W-:Y:S01]  /*0930*/  @UP0 ULDC UR14, c[0x0][0x10] ;  /* 0x00000400000e0ab9 */ /* 0x000fe20000000800 */
[----:B------:R-:W-:Y:S01]  /*0940*/  @UP0 UMOV UR6, UR10 ;  /* 0x0000000a00060c82 */ /* 0x000fe20008000000 */
[----:B------:R-:W-:Y:S01]  /*0950*/  @UP0 UMOV UR7, URZ ;  /* 0x0000003f00070c82 */ /* 0x000fe20008000000 */
[----:B------:R-:W-:Y:S01]  /*0960*/  PLOP3.LUT P4, PT, PT, PT, UP0, 0x80, 0x0 ;  /* 0x000000000000781c */ /* 0x000fe20003f8f008 */
[----:B------:R-:W-:-:S03]  /*0970*/  @UP0 UIMAD.WIDE.U32 UR14, UR13, UR14, UR6 ;  /* 0x0000000e0d0e02a5 */ /* 0x000fc6000f8e0006 */
[----:B------:R-:W-:Y:S01]  /*0980*/  @!UP0 ULDC UR7, c[0x0][0xc] ;  /* 0x0000030000078ab9 */ /* 0x000fe20000000800 */
[----:B------:R-:W-:Y:S01]  /*0990*/  @UP0 UMOV UR6, URZ ;  /* 0x0000003f00060c82 */ /* 0x000fe20008000000 */
[----:B------:R-:W-:Y:S01]  /*09a0*/  @!UP0 UIMAD.WIDE.U32 UR4, UR10, UR7, UR4 ;  /* 0x000000070a0482a5 */ /* 0x000fe2000f8e0004 */
[----:B------:R-:W-:Y:S01]  /*09b0*/  IMAD.U32 R2, RZ, RZ, UR14 ;  /* 0x0000000eff027e24 */ /* 0x000fe2000f8e00ff */
[----:B------:R-:W-:Y:S02]  /*09c0*/  @UP0 UIADD3 UR6, UR15, UR6, URZ ;  /* 0x000000060f060290 */ /* 0x000fe4000fffe03f */
[----:B------:R-:W-:Y:S01]  /*09d0*/  MOV R3, UR15 ;  /* 0x0000000f00037c02 */ /* 0x000fe20008000f00 */
[----:B------:R-:W-:Y:S01]  /*09e0*/  @P0 IMAD.MOV.U32 R7, RZ, RZ, R2 ;  /* 0x000000ffff070224 */ /* 0x000fe200078e0002 */
[----:B------:R-:W-:Y:S01]  /*09f0*/  MOV R4, UR4 ;  /* 0x0000000400047c02 */ /* 0x000fe20008000f00 */
[----:B------:R-:W-:Y:S02]  /*0a00*/  IMAD.U32 R5, RZ, RZ, UR5 ;  /* 0x00000005ff057e24 */ /* 0x000fe4000f8e00ff */
[----:B------:R-:W-:-:S02]  /*0a10*/  IMAD.U32 R2, RZ, RZ, UR4 ;  /* 0x00000004ff027e24 */ /* 0x000fc4000f8e00ff */
[----:B------:R-:W-:Y:S02]  /*0a20*/  @P3 IMAD.U32 R6, RZ, RZ, UR6 ;  /* 0x00000006ff063e24 */ /* 0x000fe4000f8e00ff */
[----:B------:R-:W-:Y:S02]  /*0a30*/  @!P5 IMAD.MOV.U32 R6, RZ, RZ, R5 ;  /* 0x000000ffff06d224 */ /* 0x000fe400078e0005 */
[----:B------:R-:W-:Y:S02]  /*0a40*/  @!P4 IMAD.MOV.U32 R7, RZ, RZ, R2 ;  /* 0x000000ffff07c224 */ /* 0x000fe400078e0002 */
[----:B------:R-:W-:Y:S01]  /*0a50*/  IMAD.U32 R3, RZ, RZ, UR5 ;  /* 0x00000005ff037e24 */ /* 0x000fe2000f8e00ff */
[----:B------:R0:W-:Y:S04]  /*0a60*/  STL [R1+0x200], R6 ;  /* 0x0002000601007387 */ /* 0x0001e80000100800 */
[----:B------:R0:W-:Y:S01]  /*0a70*/  STL [R1+0x204], R7 ;  /* 0x0002040701007387 */ /* 0x0001e20000100800 */
[----:B------:R-:W-:Y:S05]  /*0a80*/  @!P2 BRA `(.L_x_5) ;  /* 0x00000000000ca947 */ /* 0x000fea0003800000 */
[----:B------:R-:W-:Y:S01]  /*0a90*/  UCGABAR_WAIT ;  /* 0x0000000000007dc7 */ /* 0x000fe20008000000 */
[----:B------:R-:W-:Y:S01]  /*0aa0*/  CCTL.IVALL ;  /* 0x00000000ff00798f */ /* 0x000fe20002000000 */
[----:B------:R-:W-:Y:S05]  /*0ab0*/  BRA `(.L_x_6) ;  /* 0x0000000000047947 */ /* 0x000fea0003800000 */
.L_x_5:
[----:B------:R-:W-:Y:S06]  /*0ac0*/  BAR.SYNC.DEFER_BLOCKING 0x0 ;  /* 0x0000000000007b1d */ /* 0x000fec0000010000 */
.L_x_6:
[----:B------:R-:W-:Y:S05]  /*0ad0*/  @!P1 BRA `(.L_x_7) ;  /* 0x0000012000d49947 */ /* 0x000fea0003800000 */
[----:B------:R-:W-:-:S06]  /*0ae0*/  UISETP.GT.U32.AND UP0, UPT, UR16, 0x1, UPT ;  /* 0x000000011000788c */ /* 0x000fcc000bf04070 */
[----:B------:R-:W-:-:S13]  /*0af0*/  PLOP3.LUT P0, PT, PT, PT, UP0, 0x80, 0x0 ;  /* 0x000000000000781c */ /* 0x000fda0003f0f008 */
[----:B------:R-:W-:Y:S05]  /*0b00*/  @P0 EXIT ;  /* 0x000000000000094d */ /* 0x000fea0003800000 */
[----:B------:R-:W-:Y:S01]  /*0b10*/  ULDC.64 UR4, c[0x0][0x650] ;  /* 0x0001940000047ab9 */ /* 0x000fe20000000a00 */
[----:B------:R-:W-:Y:S01]  /*0b20*/  UMOV UR41, 0xffffffff ;  /* 0xffffffff00297882 */ /* 0x000fe20000000000 */
[----:B------:R-:W-:Y:S01]  /*0b30*/  ISETP.GE.U32.AND P0, PT, R7, UR4, PT ;  /* 0x0000000407007c0c */ /* 0x000fe2000bf06070 */
[----:B------:R-:W-:Y:S01]  /*0b40*/  UMOV UR42, 0xffffffff ;  /* 0xffffffff002a7882 */ /* 0x000fe20000000000 */
[----:B------:R-:W-:Y:S01]  /*0b50*/  UMOV UR43, 0xffffffff ;  /* 0xffffffff002b7882 */ /* 0x000fe20000000000 */
[----:B------:R-:W-:Y:S02]  /*0b60*/  PRMT R0, RZ, 0x7610, R0 ;  /* 0x00007610ff007816 */ /* 0x000fe40000000000 */
[----:B------:R-:W-:-:S13]  /*0b70*/  ISETP.GE.U32.AND.EX P0, PT, R6, UR5, PT, P0 ;  /* 0x0000000506007c0c */ /* 0x000fda000bf06100 */
[----:B------:R-:W-:Y:S05]  /*0b80*/  @P0 BRA `(.L_x_8) ;  /* 0x0000000400480947 */ /* 0x000fea0003800000 */
[----:B------:R-:W-:Y:S01]  /*0b90*/  ULDC.64 UR16, c[0x0][0x628] ;  /* 0x00018a0000107ab9 */ /* 0x000fe20000000a00 */
[C---:B------:R-:W-:Y:S01]  /*0ba0*/  R2UR UR19, R7.reuse ;  /* 0x00000000071372ca */ /* 0x040fe200000e0000 */
[----:B------:R-:W-:Y:S01]  /*0bb0*/  ULDC UR18, c[0x0][0x630] ;  /* 0x00018c0000127ab9 */ /* 0x000fe20000000800 */
[----:B------:R-:W-:Y:S02]  /*0bc0*/  ISETP.NE.U32.AND P0, PT, RZ, UR16, PT ;  /* 0x00000010ff007c0c */ /* 0x000fe4000bf05070 */
[----:B------:R-:W-:Y:S02]  /*0bd0*/  R2UR UR4, R7 ;  /* 0x00000000070472ca */ /* 0x000fe400000e0000 */
[----:B------:R-:W-:Y:S02]  /*0be0*/  ISETP.NE.AND.EX P0, PT, RZ, UR17, PT, P0 ;  /* 0x00000011ff007c0c */ /* 0x000fe4000bf05300 */
[----:B------:R-:W-:-:S11]  /*0bf0*/  R2UR UR5, R6 ;  /* 0x00000000060572ca */ /* 0x000fd600000e0000 */
[----:B------:R-:W-:Y:S05]  /*0c00*/  @!P0 BRA `(.L_x_9) ;  /* 0x0000000000308947 */ /* 0x000fea0003800000 */
[----:B------:R-:W-:Y:S01]  /*0c10*/  R2UR UR4, R7 ;  /* 0x00000000070472ca */ /* 0x000fe200000e0000 */
[----:B------:R-:W-:Y:S01]  /*0c20*/  ULDC UR9, c[0x0][0x634] ;  /* 0x00018d0000097ab9 */ /* 0x000fe20000000800 */
[----:B------:R-:W-:-:S11]  /*0c30*/  R2UR UR13, R6 ;  /* 0x00000000060d72ca */ /* 0x000fd600000e0000 */
[----:B------:R-:W-:-:S04]  /*0c40*/  UIADD3 UR9, UP0, UR4, UR9, URZ ;  /* 0x0000000904097290 */ /* 0x000fc8000ff1e03f */
[----:B------:R-:W-:-:S04]  /*0c50*/  UIADD3.X UR13, URZ, UR13, URZ, UP0, !UPT ;  /* 0x0000000d3f0d7290 */ /* 0x000fc800087fe43f */
[----:B------:R-:W-:-:S04]  /*0c60*/  UIMAD.WIDE.U32 UR4, UR13, UR16, URZ ;  /* 0x000000100d0472a5 */ /* 0x000fc8000f8e003f */
[----:B------:R-:W-:Y:S02]  /*0c70*/  UIMAD.WIDE.U32 UR6, UP0, UR9, UR17, UR4 ;  /* 0x00000011090672a5 */ /* 0x000fe4000f800004 */
[----:B------:R-:W-:Y:S02]  /*0c80*/  UIMAD.WIDE.U32 UR4, UR9, UR16, URZ ;  /* 0x00000010090472a5 */ /* 0x000fe4000f8e003f */
[----:B------:R-:W-:Y:S02]  /*0c90*/  UIADD3.X UR15, URZ, URZ, URZ, UP0, !UPT ;  /* 0x0000003f3f0f7290 */ /* 0x000fe400087fe43f */
[----:B------:R-:W-:Y:S01]  /*0ca0*/  UIADD3 URZ, UP0, UR5, UR6, URZ ;  /* 0x00000006053f7290 */ /* 0x000fe2000ff1e03f */
[----:B------:R-:W-:-:S03]  /*0cb0*/  UMOV UR14, UR7 ;  /* 0x00000007000e7c82 */ /* 0x000fc60008000000 */
[----:B------:R-:W-:-:S12]  /*0cc0*/  UIMAD.WIDE.U32.X UR4, UR13, UR17, UR14, UP0 ;  /* 0x000000110d0472a5 */ /* 0x000fd800080e040e */
.L_x_9:
[----:B------:R-:W-:Y:S01]  /*0cd0*/  USHF.R.U64 UR43, UR4, UR18, UR5 ;  /* 0x00000012042b7299 */ /* 0x000fe20008001205 */
[----:B------:R-:W-:Y:S01]  /*0ce0*/  R2UR UR7, R6 ;  /* 0x00000000060772ca */ /* 0x000fe200000e0000 */
[----:B------:R-:W-:Y:S02]  /*0cf0*/  USHF.R.U32.HI UR4, URZ, UR18, UR5 ;  /* 0x000000123f047299 */ /* 0x000fe40008011605 */
[----:B------:R-:W-:Y:S01]  /*0d00*/  UIADD3 UR5, UP0, URZ, -UR43, URZ ;  /* 0x8000002b3f057290 */ /* 0x000fe2000ff1e03f */
[----:B------:R-:W-:Y:S01]  /*0d10*/  ULDC.64 UR14, c[0x0][0x620] ;  /* 0x00018800000e7ab9 */ /* 0x000fe20000000a00 */
[----:B------:R-:W-:Y:S02]  /*0d20*/  UMOV UR6, UR19 ;  /* 0x0000001300067c82 */ /* 0x000fe40008000000 */
[----:B------:R-:W-:Y:S01]  /*0d30*/  UIADD3.X UR4, URZ, ~UR4, URZ, UP0, !UPT ;  /* 0x800000043f047290 */ /* 0x000fe200087fe43f */
[----:B------:R-:W-:Y:S01]  /*0d40*/  ULDC UR9, c[0x0][0x618] ;  /* 0x0001860000097ab9 */ /* 0x000fe20000000800 */
[----:B------:R-:W-:-:S02]  /*0d50*/  UIMAD UR12, UR11, UR12, UR10 ;  /* 0x0000000c0b0c72a4 */ /* 0x000fc4000f8e020a */
[----:B------:R-:W-:Y:S02]  /*0d60*/  UIMAD UR4, UR4, UR14, URZ ;  /* 0x0000000e040472a4 */ /* 0x000fe4000f8e023f */
[----:B------:R-:W-:Y:S02]  /*0d70*/  UIMAD.WIDE.U32 UR6, UR5, UR14, UR6 ;  /* 0x0000000e050672a5 */ /* 0x000fe4000f8e0006 */
[----:B------:R-:W-:Y:S01]  /*0d80*/  UIMAD UR4, UR5, UR15, UR4 ;  /* 0x0000000f050472a4 */ /* 0x000fe2000f8e0204 */
[----:B------:R-:W-:Y:S01]  /*0d90*/  ULDC UR10, c[0x0][0x608] ;  /* 0x00018200000a7ab9 */ /* 0x000fe20000000800 */
[----:B------:R-:W-:Y:S02]  /*0da0*/  ULDC UR18, c[0x0][0x658] ;  /* 0x0001960000127ab9 */ /* 0x000fe40000000800 */
[----:B------:R-:W-:Y:S01]  /*0db0*/  UIADD3 UR7, UR7, UR4, URZ ;  /* 0x0000000407077290 */ /* 0x000fe2000fffe03f */
[----:B------:R-:W-:Y:S02]  /*0dc0*/  UMOV UR11, 0xffffffff ;  /* 0xffffffff000b7882 */ /* 0x000fe40000000000 */
[----:B------:R-:W-:Y:S01]  /*0dd0*/  ULDC.64 UR4, c[0x0][0x640] ;  /* 0x0001900000047ab9 */ /* 0x000fe20000000a00 */
[----:B------:R-:W-:Y:S01]  /*0de0*/  USHF.R.U64 UR16, UR6, UR9, UR7 ;  /* 0x0000000906107299 */ /* 0x000fe20008001207 */
[----:B------:R-:W-:Y:S01]  /*0df0*/  ISETP.NE.U32.AND P0, PT, RZ, UR4, PT ;  /* 0x00000004ff007c0c */ /* 0x000fe2000bf05070 */
[----:B------:R-:W-:-:S02]  /*0e00*/  USHF.R.U32.HI UR7, URZ, UR9, UR7 ;  /* 0x000000093f077299 */ /* 0x000fc40008011607 */
[----:B------:R-:W-:Y:S01]  /*0e10*/  USHF.L.U32 UR6, UR11, UR18, URZ ;  /* 0x000000120b067299 */ /* 0x000fe2000800063f */
[----:B------:R-:W-:Y:S01]  /*0e20*/  ISETP.NE.AND.EX P0, PT, RZ, UR5, PT, P0 ;  /* 0x00000005ff007c0c */ /* 0x000fe2000bf05300 */
[----:B------:R-:W-:Y:S02]  /*0e30*/  USHF.R.U64 UR22, UR16, UR10, UR7 ;  /* 0x0000000a10167299 */ /* 0x000fe40008001207 */
[----:B------:R-:W-:Y:S02]  /*0e40*/  USHF.R.U32.HI UR7, URZ, UR10, UR7 ;  /* 0x0000000a3f077299 */ /* 0x000fe40008011607 */
[----:B------:R-:W-:Y:S02]  /*0e50*/  UISETP.NE.AND UP1, UPT, UR46, URZ, UPT ;  /* 0x0000003f2e00728c */ /* 0x000fe4000bf25270 */
[----:B------:R-:W-:Y:S01]  /*0e60*/  USHF.R.U64 UR23, UR22, UR18, UR7 ;  /* 0x0000001216177299 */ /* 0x000fe20008001207 */
[----:B------:R-:W-:Y:S01]  /*0e70*/  ULDC UR17, c[0x0][0x600] ;  /* 0x0001800000117ab9 */ /* 0x000fe20000000800 */
[----:B------:R-:W-:-:S02]  /*0e80*/  ULOP3.LUT UR13, URZ, UR6, URZ, 0x33, !UPT ;  /* 0x000000063f0d7292 */ /* 0x000fc4000f8e333f */
[----:B------:R-:W-:Y:S02]  /*0e90*/  UIADD3 UR15, UR17, -0x1, URZ ;  /* 0xffffffff110f7890 */ /* 0x000fe4000fffe03f */
[----:B------:R-:W-:Y:S02]  /*0ea0*/  USEL UR12, UR8, UR12, !UP1 ;  /* 0x0000000c080c7287 */ /* 0x000fe4000c800000 */
[----:B------:R-:W-:Y:S01]  /*0eb0*/  USHF.R.U32.HI UR7, URZ, UR18, UR7 ;  /* 0x000000123f077299 */ /* 0x000fe20008011607 */
[----:B------:R-:W-:Y:S01]  /*0ec0*/  ULDC UR19, c[0x0][0x648] ;  /* 0x0001920000137ab9 */ /* 0x000fe20000000800 */
[----:B------:R-:W-:Y:S01]  /*0ed0*/  ULDC UR20, c[0x0][0x638] ;  /* 0x00018e0000147ab9 */ /* 0x000fe20000000800 */
[----:B------:R-:W-:Y:S01]  /*0ee0*/  UMOV UR21, 0x1 ;  /* 0x0000000100157882 */ /* 0x000fe20000000000 */
[----:B------:R-:W-:Y:S01]  /*0ef0*/  UMOV UR6, UR23 ;  /* 0x0000001700067c82 */ /* 0x000fe20008000000 */
[----:B------:R-:W-:Y:S07]  /*0f00*/  @!P0 BRA `(.L_x_10) ;  /* 0x0000000000308947 */ /* 0x000fee0003800000 */
[----:B------:R-:W-:Y:S02]  /*0f10*/  ULDC UR10, c[0x0][0x64c] ;  /* 0x00019300000a7ab9 */ /* 0x000fe40000000800 */
        /* <DEDUP_REMOVED lines=8> */
[----:B------:R-:W-:-:S07]  /*0fa0*/  UIMAD.WIDE.U32.X UR4, UR14, UR5, UR10, UP0 ;  /* 0x000000050e0472a5 */ /* 0x000fce00080e040a */
[----:B------:R-:W-:Y:S01]  /*0fb0*/  UMOV UR6, UR4 ;  /* 0x0000000400067c82 */ /* 0x000fe20008000000 */
[----:B------:R-:W-:-:S05]  /*0fc0*/  UMOV UR7, UR5 ;  /* 0x0000000500077c82 */ /* 0x000fca0008000000 */
.L_x_10:
[----:B------:R-:W-:Y:S01]  /*0fd0*/  USHF.R.U64 UR5, UR6, UR19, UR7 ;  /* 0x0000001306057299 */ /* 0x000fe20008001207 */
[----:B------:R-:W-:Y:S01]  /*0fe0*/  IMAD.MOV.U32 R0, RZ, RZ, 0x1 ;  /* 0x00000001ff007424 */ /* 0x000fe200078e00ff */
[----:B------:R-:W-:Y:S02]  /*0ff0*/  USHF.L.U32 UR4, UR21, UR18, URZ ;  /* 0x0000001215047299 */ /* 0x000fe4000800063f */
[----:B------:R-:W-:Y:S02]  /*1000*/  ULOP3.LUT UR13, UR22, UR13, URZ, 0xc0, !UPT ;  /* 0x0000000d160d7292 */ /* 0x000fe4000f8ec03f */
[----:B------:R-:W-:Y:S02]  /*1010*/  UIADD3 UR6, -UR5, URZ, URZ ;  /* 0x0000003f05067290 */ /* 0x000fe4000fffe13f */
[----:B------:R-:W-:Y:S02]  /*1020*/  UIMAD UR13, UR4, UR5, UR13 ;  /* 0x00000005040d72a4 */ /* 0x000fe4000f8e020d */
[----:B------:R-:W-:-:S02]  /*1030*/  ULOP3.LUT UR15, UR16, UR15, URZ, 0xc0, !UPT ;  /* 0x0000000f100f7292 */ /* 0x000fc4000f8ec03f */
[----:B------:R-:W-:Y:S01]  /*1040*/  UIMAD UR4, UR6, UR20, UR23 ;  /* 0x00000014060472a4 */ /* 0x000fe2000f8e0217 */
[----:B------:R-:W-:Y:S01]  /*1050*/  ULDC UR5, c[0x0][0x610] ;  /* 0x0001840000057ab9 */ /* 0x000fe20000000800 */
[----:B------:R-:W-:Y:S02]  /*1060*/  UISETP.NE.AND UP0, UPT, UR46, URZ, UPT ;  /* 0x0000003f2e00728c */ /* 0x000fe4000bf05270 */
[----:B------:R-:W-:Y:S02]  /*1070*/  UIMAD UR12, UR13, UR5, UR12 ;  /* 0x000000050d0c72a4 */ /* 0x000fe4000f8e020c */
[----:B------:R-:W-:-:S04]  /*1080*/  UIMAD UR4, UR4, UR17, UR15 ;  /* 0x00000011040472a4 */ /* 0x000fc8000f8e020f */
[----:B------:R-:W-:Y:S02]  /*1090*/  USEL UR42, UR4, UR12, !UP0 ;  /* 0x0000000c042a7287 */ /* 0x000fe4000c000000 */
[----:B------:R-:W-:-:S12]  /*10a0*/  USEL UR41, UR12, UR4, !UP0 ;  /* 0x000000040c297287 */ /* 0x000fd8000c000000 */
.L_x_8:
[----:B------:R-:W-:-:S08]  /*10b0*/  NOP ;  /* 0x0000000000007918 */ /* 0x000fd00000000000 */
[----:B------:R-:W1:Y:S02]  /*10c0*/  USETMAXREG.TRY_ALLOC.CTAPOOL UP0, 0xf0 ;  /* 0x000000f0000079c8 */ /* 0x000e640008000600 */
[----:B-1----:R-:W-:-:S13]  /*10d0*/  PLOP3.LUT P0, PT, PT, PT, UP0, 0x80, 0x0 ;  /* 0x000000000000781c */ /* 0x002fda0003f0f008 */
[----:B------:R-:W-:Y:S05]  /*10e0*/  @!P0 BRA `(.L_x_8) ;  /* 0xfffffffc00f08947 */ /* 0x000fea000383ffff */
[----:B------:R-:W-:Y:S01]  /*10f0*/  ULDC.64 UR4, c[0x0][0x598] ;  /* 0x0001660000047ab9 */ /* 0x000fe20000000a00 */
[----:B------:R-:W-:Y:S01]  /*1100*/  ULDC.64 UR36, c[0x0][0x208] ;  /* 0x0000820000247ab9 */ /* 0x000fe20000000a00 */
[----:B------:R-:W-:-:S04]  /*1110*/  ISETP.NE.U32.AND P0, PT, RZ, UR4, PT ;  /* 0x00000004ff007c0c */ /* 0x000fc8000bf05070 */
[----:B------:R-:W-:-:S13]  /*1120*/  ISETP.NE.AND.EX P0, PT, RZ, UR5, PT, P0 ;  /* 0x00000005ff007c0c */ /* 0x000fda000bf05300 */
[----:B------:R-:W-:Y:S05]  /*1130*/  @!P0 BRA `(.L_x_11) ;  /* 0x00000000001c8947 */ /* 0x000fea0003800000 */
[----:B------:R-:W1:Y:S02]  /*1140*/  LDC.64 R2, c[0x0][0x598] ;  /* 0x00016600ff027b82 */ /* 0x000e640000000a00 */
[----:B-1----:R-:W2:Y:S02]  /*1150*/  LDG.E.64 R2, desc[UR36][R2.64] ;  /* 0x0000002402027981 */ /* 0x002ea4000c1e1b00 */
[----:B--2---:R-:W-:-:S04]  /*1160*/  ISETP.NE.U32.AND P0, PT, R2, RZ, PT ;  /* 0x000000ff0200720c */ /* 0x004fc80003f05070 */
[----:B------:R-:W-:-:S13]  /*1170*/  ISETP.NE.AND.EX P0, PT, R3, RZ, PT, P0 ;  /* 0x000000ff0300720c */ /* 0x000fda0003f05300 */
[----:B------:R-:W-:Y:S05]  /*1180*/  @!P0 BRA `(.L_x_11) ;  /* 0x0000000000088947 */ /* 0x000fea0003800000 */
[----:B------:R1:W5:Y:S01]  /*1190*/  LD.E R17, desc[UR36][R2.64] ;  /* 0x0000002402117980 */ /* 0x000362000c101900 */
[----:B------:R-:W-:Y:S05]  /*11a0*/  BRA `(.L_x_12) ;  /* 0x0000000000247947 */ /* 0x000fea0003800000 */
.L_x_11:
[----:B------:R-:W-:Y:S02]  /*11b0*/  ULDC.64 UR4, c[0x0][0x588] ;  /* 0x0001620000047ab9 */ /* 0x000fe40000000a00 */
[----:B------:R-:W-:-:S04]  /*11c0*/  ISETP.NE.U32.AND P0, PT, RZ, UR4, PT ;  /* 0x00000004ff007c0c */ /* 0x000fc8000bf05070 */
[----:B------:R-:W-:-:S13]  /*11d0*/  ISETP.NE.AND.EX P0, PT, RZ, UR5, PT, P0 ;  /* 0x00000005ff007c0c */ /* 0x000fda000bf05300 */
[----:B------:R-:W-:Y:S05]  /*11e0*/  @!P0 BRA `(.L_x_13) ;  /* 0x00000000000c8947 */ /* 0x000fea0003800000 */
[----:B------:R-:W1:Y:S02]  /*11f0*/  LDC.64 R2, c[0x0][0x588] ;  /* 0x00016200ff027b82 */ /* 0x000e640000000a00 */
[----:B-1----:R2:W5:Y:S01]  /*1200*/  LDG.E R17, desc[UR36][R2.64] ;  /* 0x0000002402117981 */ /* 0x002562000c1e1900 */
[----:B------:R-:W-:Y:S05]  /*1210*/  BRA `(.L_x_12) ;  /* 0x0000000000087947 */ /* 0x000fea0003800000 */
.L_x_13:
[----:B------:R-:W-:Y:S02]  /*1220*/  ULDC UR4, c[0x0][0x580] ;  /* 0x0001600000047ab9 */ /* 0x000fe40000000800 */
[----:B------:R-:W-:-:S07]  /*1230*/  MOV R17, UR4 ;  /* 0x0000000400117c02 */ /* 0x000fce0008000f00 */
.L_x_12:
[----:B------:R-:W-:Y:S02]  /*1240*/  ULDC.64 UR4, c[0x0][0x5a0] ;  /* 0x0001680000047ab9 */ /* 0x000fe40000000a00 */
[----:B------:R-:W-:-:S04]  /*1250*/  ISETP.NE.U32.AND P0, PT, RZ, UR4, PT ;  /* 0x00000004ff007c0c */ /* 0x000fc8000bf05070 */
[----:B------:R-:W-:-:S13]  /*1260*/  ISETP.NE.AND.EX P0, PT, RZ, UR5, PT, P0 ;  /* 0x00000005ff007c0c */ /* 0x000fda000bf05300 */
[----:B------:R-:W-:Y:S05]  /*1270*/  @!P0 BRA `(.L_x_14) ;  /* 0x00000000001c8947 */ /* 0x000fea0003800000 */
[----:B-12---:R-:W1:Y:S02]  /*1280*/  LDC.64 R2, c[0x0][0x5a0] ;  /* 0x00016800ff027b82 */ /* 0x006e640000000a00 */
[----:B-1----:R-:W2:Y:S02]  /*1290*/  LDG.E.64 R2, desc[UR36][R2.64] ;  /* 0x0000002402027981 */ /* 0x002ea4000c1e1b00 */
[----:B--2---:R-:W-:-:S04]  /*12a0*/  ISETP.NE.U32.AND P0, PT, R2, RZ, PT ;  /* 0x000000ff0200720c */ /* 0x004fc80003f05070 */
[----:B------:R-:W-:-:S13]  /*12b0*/  ISETP.NE.AND.EX P0, PT, R3, RZ, PT, P0 ;  /* 0x000000ff0300720c */ /* 0x000fda0003f05300 */
[----:B------:R-:W-:Y:S05]  /*12c0*/  @!P0 BRA `(.L_x_14) ;  /* 0x0000000000088947 */ /* 0x000fea0003800000 */
[----:B------:R1:W5:Y:S01]  /*12d0*/  LD.E R18, desc[UR36][R2.64] ;  /* 0x0000002402127980 */ /* 0x000362000c101900 */
[----:B------:R-:W-:Y:S05]  /*12e0*/  BRA `(.L_x_15) ;  /* 0x0000000000247947 */ /* 0x000fea0003800000 */
.L_x_14:
[----:B------:R-:W-:Y:S02]  /*12f0*/  ULDC.64 UR4, c[0x0][0x590] ;  /* 0x0001640000047ab9 */ /* 0x000fe40000000a00 */
[----:B------:R-:W-:-:S04]  /*1300*/  ISETP.NE.U32.AND P0, PT, RZ, UR4, PT ;  /* 0x00000004ff007c0c */ /* 0x000fc8000bf05070 */
[----:B------:R-:W-:-:S13]  /*1310*/  ISETP.NE.AND.EX P0, PT, RZ, UR5, PT, P0 ;  /* 0x00000005ff007c0c */ /* 0x000fda000bf05300 */
[----:B------:R-:W-:Y:S05]  /*1320*/  @!P0 BRA `(.L_x_16) ;  /* 0x00000000000c8947 */ /* 0x000fea0003800000 */
[----:B-12---:R-:W1:Y:S02]  /*1330*/  LDC.64 R2, c[0x0][0x590] ;  /* 0x00016400ff027b82 */ /* 0x006e640000000a00 */
[----:B-1----:R2:W5:Y:S01]  /*1340*/  LDG.E R18, desc[UR36][R2.64] ;  /* 0x0000002402127981 */ /* 0x002562000c1e1900 */
[----:B------:R-:W-:Y:S05]  /*1350*/  BRA `(.L_x_15) ;  /* 0x0000000000087947 */ /* 0x000fea0003800000 */
.L_x_16:
[----:B------:R-:W-:Y:S02]  /*1360*/  ULDC UR4, c[0x0][0x584] ;  /* 0x0001610000047ab9 */ /* 0x000fe40000000800 */
[----:B------:R-:W-:-:S07]  /*1370*/  IMAD.U32 R18, RZ, RZ, UR4 ;  /* 0x00000004ff127e24 */ /* 0x000fce000f8e00ff */
.L_x_15:
[----:B------:R-:W-:-:S13]  /*1380*/  LOP3.LUT P0, RZ, R0, 0xff, RZ, 0xc0, !PT ;  /* 0x000000ff00ff7812 */ /* 0x000fda000780c0ff */
[----:B------:R-:W-:Y:S05]  /*1390*/  @!P0 EXIT ;  /* 0x000000000000894d */ /* 0x000fea0003800000 */
[----:B------:R-:W-:Y:S01]  /*13a0*/  ULDC UR4, c[0x0][0x28c] ;  /* 0x0000a30000047ab9 */ /* 0x000fe20000000800 */
[----:B------:R-:W-:Y:S01]  /*13b0*/  UMOV UR38, URZ ;  /* 0x0000003f00267c82 */ /* 0x000fe20008000000 */
[----:B------:R-:W-:Y:S01]  /*13c0*/  UIADD3 UR4, UR4, 0x3f, URZ ;  /* 0x0000003f04047890 */ /* 0x000fe2000fffe03f */
[----:B------:R-:W-:-:S03]  /*13d0*/  UMOV UR39, URZ ;  /* 0x0000003f00277c82 */ /* 0x000fc60008000000 */
[----:B------:R-:W-:-:S04]  /*13e0*/  USHF.R.S32.HI UR5, URZ, 0x1f, UR4 ;  /* 0x0000001f3f057899 */ /* 0x000fc80008011404 */
[----:B------:R-:W-:-:S04]  /*13f0*/  ULEA.HI UR5, UR5, UR4, URZ, 0x6 ;  /* 0x0000000405057291 */ /* 0x000fc8000f8f303f */
[----:B------:R-:W-:-:S12]  /*1400*/  USHF.R.S32.HI UR44, URZ, 0x6, UR5 ;  /* 0x000000063f2c7899 */ /* 0x000fd80008011405 */
.L_x_552:
[----:B------:R-:W3:Y:S01]  /*1410*/  S2R R0, SR_TID.X ;  /* 0x0000000000007919 */ /* 0x000ee20000002100 */
[----:B----4-:R-:W4:Y:S01]  /*1420*/  S2UR UR7, SR_CgaCtaId ;  /* 0x00000000000779c3 */ /* 0x010f220000008800 */
[----:B------:R-:W-:Y:S02]  /*1430*/  UMOV UR6, 0x400 ;  /* 0x0000040000067882 */ /* 0x000fe40000000000 */
[----:B----4-:R-:W-:Y:S01]  /*1440*/  ULEA UR6, UR7, UR6, 0x18 ;  /* 0x0000000607067291 */ /* 0x010fe2000f8ec03f */
[----:B---3--:R-:W-:-:S04]  /*1450*/  LOP3.LUT R0, R0, 0x80, RZ, 0xc0, !PT ;  /* 0x0000008000007812 */ /* 0x008fc800078ec0ff */
[----:B------:R-:W-:-:S06]  /*1460*/  SHF.R.U32.HI R0, RZ, 0x7, R0 ;  /* 0x00000007ff007819 */ /* 0x000fcc0000011600 */
[----:B------:R-:W3:Y:S02]  /*1470*/  SHFL.IDX PT, R0, R0, RZ, 0x1f ;  /* 0x00001fff00007589 */ /* 0x000ee400000e0000 */
[----:B---3--:R-:W-:-:S13]  /*1480*/  R2UR UR4, R0 ;  /* 0x00000000000472ca */ /* 0x008fda00000e0000 */
[----:B------:R-:W-:-:S04]  /*1490*/  ULEA.HI UR5, UR4, UR4, URZ, 0x1 ;  /* 0x0000000404057291 */ /* 0x000fc8000f8f083f */
[----:B------:R-:W-:-:S04]  /*14a0*/  ULOP3.LUT UR5, UR5, 0xffffe, URZ, 0xc0, !UPT ;  /* 0x000ffffe05057892 */ /* 0x000fc8000f8ec03f */
[----:B------:R-:W-:-:S03]  /*14b0*/  UIADD3 UR5, UR4, -UR5, URZ ;  /* 0x8000000504057290 */ /* 0x000fc6000fffe03f */
[----:B------:R-:W-:Y:S01]  /*14c0*/  ULDC UR4, c[0x0][0x28c] ;  /* 0x0000a30000047ab9 */ /* 0x000fe20000000800 */
[----:B------:R-:W-:Y:S01]  /*14d0*/  ULEA UR5, UR5, UR6, 0xc ;  /* 0x0000000605057291 */ /* 0x000fe2000f8e603f */
[----:B------:R-:W-:-:S03]  /*14e0*/  ISETP.LT.AND P0, PT, RZ, UR4, PT ;  /* 0x00000004ff007c0c */ /* 0x000fc6000bf01270 */
[----:B------:R-:W-:-:S04]  /*14f0*/  UIADD3 UR5, UR5, 0x180, URZ ;  /* 0x0000018005057890 */ /* 0x000fc8000fffe03f */
[----:B------:R-:W-:-:S04]  /*1500*/  USHF.R.U32.HI UR5, URZ, 0x4, UR5 ;  /* 0x000000043f057899 */ /* 0x000fc80008011605 */
[----:B------:R-:W-:-:S04]  /*1510*/  ULOP3.LUT UR5, UR5, 0x3fff, URZ, 0xc0, !UPT ;  /* 0x00003fff05057892 */ /* 0x000fc8000f8ec03f */
[----:B------:R-:W-:Y:S01]  /*1520*/  ULOP3.LUT UR45, UR5, 0x10000, URZ, 0xfc, !UPT ;  /* 0x00010000052d7892 */ /* 0x000fe2000f8efc3f */
[----:B-----5:R-:W-:Y:S11]  /*1530*/  @P0 BRA `(.L_x_17) ;  /* 0x0000000000400947 */ /* 0x020ff60003800000 */
[----:B------:R-:W-:Y:S01]  /*1540*/  MOV R0, 0x0 ;  /* 0x0000000000007802 */ /* 0x000fe20000000f00 */
[----:B------:R-:W-:Y:S01]  /*1550*/  ULDC.64 UR4, c[0x4][0x68] ;  /* 0x01001a0000047ab9 */ /* 0x000fe20000000a00 */
[----:B------:R-:W-:Y:S01]  /*1560*/  ULDC.64 UR6, c[0x4][0x8] ;  /* 0x0100020000067ab9 */ /* 0x000fe20000000a00 */
[----:B------:R-:W-:Y:S01]  /*1570*/  IMAD.U32 R4, RZ, RZ, UR4 ;  /* 0x00000004ff047e24 */ /* 0x000fe2000f8e00ff */
[----:B-12---:R1:W2:Y:S01]  /*1580*/  LDC.64 R2, c[0x4][R0] ;  /* 0x0100000000027b82 */ /* 0x0062a20000000a00 */
[----:B------:R-:W-:Y:S01]  /*1590*/  IMAD.U32 R5, RZ, RZ, UR5 ;  /* 0x00000005ff057e24 */ /* 0x000fe2000f8e00ff */
[----:B------:R-:W-:Y:S01]  /*15a0*/  ULDC.64 UR4, c[0x4][0x70] ;  /* 0x01001c0000047ab9 */ /* 0x000fe20000000a00 */
[----:B------:R-:W-:Y:S01]  /*15b0*/  IMAD.U32 R10, RZ, RZ, UR6 ;  /* 0x00000006ff0a7e24 */ /* 0x000fe2000f8e00ff */
[----:B0-----:R-:W-:Y:S01]  /*15c0*/  MOV R7, UR5 ;  /* 0x0000000500077c02 */ /* 0x001fe20008000f00 */
[----:B------:R-:W-:Y:S01]  /*15d0*/  IMAD.U32 R6, RZ, RZ, UR4 ;  /* 0x00000004ff067e24 */ /* 0x000fe2000f8e00ff */
[----:B------:R-:W-:Y:S01]  /*15e0*/  MOV R13, RZ ;  /* 0x000000ff000d7202 */ /* 0x000fe20000000f00 */
[----:B------:R-:W-:-:S02]  /*15f0*/  IMAD.U32 R11, RZ, RZ, UR7 ;  /* 0x00000007ff0b7e24 */ /* 0x000fc4000f8e00ff */
[----:B------:R-:W-:Y:S02]  /*1600*/  IMAD.MOV.U32 R8, RZ, RZ, 0x1e1 ;  /* 0x000001e1ff087424 */ /* 0x000fe400078e00ff */
[----:B-1----:R-:W-:-:S07]  /*1610*/  IMAD.MOV.U32 R12, RZ, RZ, 0x1 ;  /* 0x00000001ff0c7424 */ /* 0x002fce00078e00ff */
[----:B------:R-:W-:-:S07]  /*1620*/  LEPC R20, `(.L_x_17) ;  /* 0x000000001014794e */ /* 0x000fce0000000000 */
[----:B--2--5:R-:W-:Y:S05]  /*1630*/  CALL.ABS.NOINC R2 ;  /* 0x0000000002007343 */ /* 0x024fea0003c00000 */
.L_x_17:
[----:B------:R-:W-:-:S06]  /*1640*/  ULOP3.LUT UR4, UR40, 0x1, URZ, 0xfc, !UPT ;  /* 0x0000000128047892 */ /* 0x000fcc000f8efc3f */
[----:B------:R-:W-:-:S05]  /*1650*/  IMAD.U32 R0, RZ, RZ, UR4 ;  /* 0x00000004ff007e24 */ /* 0x000fca000f8e00ff */
[----:B------:R-:W-:-:S13]  /*1660*/  ISETP.NE.AND P0, PT, R0, 0x3, PT ;  /* 0x000000030000780c */ /* 0x000fda0003f05270 */
[----:B------:R-:W-:Y:S05]  /*1670*/  @!P0 BRA `(.L_x_18) ;  /* 0x0000000000048947 */ /* 0x000fea0003800000 */
[----:B------:R-:W-:Y:S01]  /*1680*/  BPT.TRAP 0x1 ;  /* 0x000000040000795c */ /* 0x000fe20000300000 */
.L_x_18:
[----:B------:R-:W3:Y:S01]  /*1690*/  S2UR UR5, SR_CgaCtaId ;  /* 0x00000000000579c3 */ /* 0x000ee20000008800 */
[----:B------:R-:W-:Y:S01]  /*16a0*/  UMOV UR4, 0x400 ;  /* 0x0000040000047882 */ /* 0x000fe20000000000 */
[----:B-12---:R-:W-:Y:S02]  /*16b0*/  IMAD.U32 R3, RZ, RZ, UR39 ;  /* 0x00000027ff037e24 */ /* 0x006fe4000f8e00ff */
[----:B------:R-:W-:-:S05]  /*16c0*/  IMAD.U32 R2, RZ, RZ, UR38 ;  /* 0x00000026ff027e24 */ /* 0x000fca000f8e00ff */
[----:B------:R-:W-:Y:S01]  /*16d0*/  SHF.L.U32 R2, R2, 0x1f, RZ ;  /* 0x0000001f02027819 */ /* 0x000fe200000006ff */
[----:B---3--:R-:W-:-:S06]  /*16e0*/  ULEA UR4, UR5, UR4, 0x18 ;  /* 0x0000000405047291 */ /* 0x008fcc000f8ec03f */
[----:B------:R-:W-:-:S05]  /*16f0*/  IMAD.U32 R0, RZ, RZ, UR4 ;  /* 0x00000004ff007e24 */ /* 0x000fca000f8e00ff */
[----:B------:R-:W-:-:S04]  /*1700*/  LEA R3, R3, R0, 0x3 ;  /* 0x0000000003037211 */ /* 0x000fc800078e18ff */
[----:B------:R1:W2:Y:S01]  /*1710*/  SYNCS.PHASECHK.TRANS64.TRYWAIT P1, [R3+URZ], R2 ;  /* 0x00000002030075a7 */ /* 0x0002a2000802017f */
[----:B------:R-:W-:Y:S05]  /*1720*/  @!P0 BRA `(.L_x_19) ;  /* 0x0000000000048947 */ /* 0x000fea0003800000 */
[----:B------:R-:W-:Y:S01]  /*1730*/  BPT.TRAP 0x1 ;  /* 0x000000040000795c */ /* 0x000fe20000300000 */
.L_x_19:
[----:B--2---:R-:W-:Y:S05]  /*1740*/  @P1 BRA `(.L_x_20) ;  /* 0x0000000000081947 */ /* 0x004fea0003800000 */
[----:B------:R-:W2:Y:S02]  /*1750*/  SYNCS.PHASECHK.TRANS64.TRYWAIT P1, [R3+URZ], R2 ;  /* 0x00000002030075a7 */ /* 0x000ea4000802017f */
[----:B--2---:R-:W-:Y:S05]  /*1760*/  @!P1 BRA `(.L_x_21) ;  /* 0x0000012c00f89947 */ /* 0x004fea0003800000 */
.L_x_20:
[----:B------:R-:W-:-:S04]  /*1770*/  UISETP.LT.AND UP0, UPT, UR44, 0x1, UPT ;  /* 0x000000012c00788c */ /* 0x000fc8000bf01270 */
[----:B------:R-:W-:-:S06]  /*1780*/  USEL UR4, UR44, 0x1, UP0 ;  /* 0x000000012c047887 */ /* 0x000fcc0008000000 */
[----:B-12---:R-:W-:Y:S01]  /*1790*/  IMAD.U32 R3, RZ, RZ, UR4 ;  /* 0x00000004ff037e24 */ /* 0x006fe2000f8e00ff */
[----:B------:R-:W-:Y:S05]  /*17a0*/  WARPSYNC.ALL ;  /* 0x0000000000007948 */ /* 0x000fea0003800000 */
[----:B------:R-:W-:-:S04]  /*17b0*/  IADD3 R3, -R3, UR44, RZ ;  /* 0x0000002c03037c10 */ /* 0x000fc8000fffe1ff */
[----:B------:R-:W-:Y:S02]  /*17c0*/  ISETP.GE.AND P1, PT, R3, 0x1, PT ;  /* 0x000000010300780c */ /* 0x000fe40003f26270 */
[----:B------:R-:W-:Y:S01]  /*17d0*/  R2UR UR4, R0 ;  /* 0x00000000000472ca */ /* 0x000fe200000e0000 */
[----:B------:R-:W-:Y:S01]  /*17e0*/  ULEA UR9, UR39, UR45, 0xa ;  /* 0x0000002d27097291 */ /* 0x000fe2000f8e503f */
[----:B------:R-:W-:Y:S01]  /*17f0*/  WARPGROUP.ARRIVE ;  /* 0x00000000000079c5 */ /* 0x000fe20000000000 */
[----:B------:R-:W-:Y:S01]  /*1800*/  UMOV UR5, 0x80000020 ;  /* 0x8000002000057882 */ /* 0x000fe20000000000 */
[----:B------:R-:W-:-:S09]  /*1810*/  UMOV UR7, 0x80000020 ;  /* 0x8000002000077882 */ /* 0x000fd20000000000 */
[----:B------:R-:W-:-:S04]  /*1820*/  UIADD3 UR4, UR4, 0x1c180, URZ ;  /* 0x0001c18004047890 */ /* 0x000fc8000fffe03f */
[----:B------:R-:W-:-:S04]  /*1830*/  USHF.R.U32.HI UR4, URZ, 0x4, UR4 ;  /* 0x000000043f047899 */ /* 0x000fc80008011604 */
[----:B------:R-:W-:-:S04]  /*1840*/  ULOP3.LUT UR4, UR4, 0x3fff, URZ, 0xc0, !UPT ;  /* 0x00003fff04047892 */ /* 0x000fc8000f8ec03f */
[----:B------:R-:W-:-:S03]  /*1850*/  ULOP3.LUT UR8, UR4, 0x10000, URZ, 0xfc, !UPT ;  /* 0x0001000004087892 */ /* 0x000fc6000f8efc3f */
[----:B------:R-:W-:Y:S01]  /*1860*/  UMOV UR4, UR9 ;  /* 0x0000000900047c82 */ /* 0x000fe20008000000 */
[----:B------:R-:W-:-:S07]  /*1870*/  ULEA UR10, UR39, UR8, 0xa ;  /* 0x00000008270a7291 */ /* 0x000fce000f8e503f */
[----:B------:R-:W-:Y:S02]  /*1880*/  UMOV UR6, UR10 ;  /* 0x0000000a00067c82 */ /* 0x000fe40008000000 */
[----:B------:R-:W-:Y:S01]  /*1890*/  IGMMA.64x256x32.S8.S8 R24, gdesc[UR4], RZ, !UPT, gsb0 ;  /* 0x06600000041879f1 */ /* 0x000fe2000c0410ff */
[----:B------:R-:W-:Y:S01]  /*18a0*/  UIADD3 UR4, UR9, 0x200, URZ ;  /* 0x0000020009047890 */ /* 0x000fe2000fffe03f */
[----:B------:R-:W-:Y:S01]  /*18b0*/  UMOV UR5, 0x80000020 ;  /* 0x8000002000057882 */ /* 0x000fe20000000000 */
[----:B------:R-:W-:Y:S02]  /*18c0*/  WARPGROUP.DEPBAR.LE gsb0, 0x0 ;  /* 0x00008000000079c5 */ /* 0x000fe40000010000 */
[----:B------:R-:W-:Y:S01]  /*18d0*/  STL.64 [R1], R24 ;  /* 0x0000001801007387 */ /* 0x000fe20000100a00 */
[----:B------:R-:W-:Y:S01]  /*18e0*/  IMAD.MOV.U32 R235, RZ, RZ, R52 ;  /* 0x000000ffffeb7224 */ /* 0x000fe200078e0034 */
[----:B------:R-:W-:Y:S01]  /*18f0*/  MOV R232, R55 ;  /* 0x0000003700e87202 */ /* 0x000fe20000000f00 */
[----:B------:R-:W-:Y:S01]  /*1900*/  IMAD.MOV.U32 R234, RZ, RZ, R53 ;  /* 0x000000ffffea7224 */ /* 0x000fe200078e0035 */
[----:B------:R-:W-:Y:S01]  /*1910*/  STL.64 [R1+0x8], R26 ;  /* 0x0000081a01007387 */ /* 0x000fe20000100a00 */
        /* <DEDUP_REMOVED lines=61> */
[----:B------:R1:W-:Y:S01]  /*1cf0*/  STL.64 [R1+0x68], R50 ;  /* 0x0000683201007387 */ /* 0x0003e20000100a00 */
[----:B------:R-:W-:-:S02]  /*1d00*/  IMAD.MOV.U32 R177, RZ, RZ, R93 ;  /* 0x000000ffffb17224 */ /* 0x000fc400078e005d */
[----:B------:R-:W-:Y:S01]  /*1d10*/  IMAD.MOV.U32 R178, RZ, RZ, R94 ;  /* 0x000000ffffb27224 */ /* 0x000fe200078e005e */
[----:B------:R-:W-:Y:S01]  /*1d20*/  STL [R1+0x2b8], R155 ;  /* 0x0002b89b01007387 */ /* 0x000fe20000100800 */
[----:B------:R-:W-:Y:S02]  /*1d30*/  IMAD.MOV.U32 R180, RZ, RZ, R96 ;  /* 0x000000ffffb47224 */ /* 0x000fe400078e0060 */
[----:B------:R-:W-:Y:S02]  /*1d40*/  IMAD.MOV.U32 R181, RZ, RZ, R97 ;  /* 0x000000ffffb57224 */ /* 0x000fe400078e0061 */
[----:B------:R-:W-:Y:S02]  /*1d50*/  IMAD.MOV.U32 R182, RZ, RZ, R98 ;  /* 0x000000ffffb67224 */ /* 0x000fe400078e0062 */
[----:B------:R-:W-:Y:S02]  /*1d60*/  IMAD.MOV.U32 R183, RZ, RZ, R99 ;  /* 0x000000ffffb77224 */ /* 0x000fe400078e0063 */
[----:B------:R-:W-:-:S02]  /*1d70*/  IMAD.MOV.U32 R185, RZ, RZ, R101 ;  /* 0x000000ffffb97224 */ /* 0x000fc400078e0065 */
[----:B------:R-:W-:Y:S02]  /*1d80*/  IMAD.MOV.U32 R186, RZ, RZ, R102 ;  /* 0x000000ffffba7224 */ /* 0x000fe400078e0066 */
        /* <DEDUP_REMOVED lines=35> */
[----:B0-----:R-:W-:Y:S02]  /*1fc0*/  IMAD.MOV.U32 R7, RZ, RZ, R147 ;  /* 0x000000ffff077224 */ /* 0x001fe400078e0093 */
[----:B------:R-:W-:Y:S02]  /*1fd0*/  IMAD.MOV.U32 R6, RZ, RZ, R148 ;  /* 0x000000ffff067224 */ /* 0x000fe400078e0094 */
[----:B------:R-:W-:Y:S02]  /*1fe0*/  IMAD.MOV.U32 R5, RZ, RZ, R149 ;  /* 0x000000ffff057224 */ /* 0x000fe400078e0095 */
[----:B------:R-:W-:Y:S02]  /*1ff0*/  IMAD.MOV.U32 R2, RZ, RZ, R151 ;  /* 0x000000ffff027224 */ /* 0x000fe400078e0097 */
[----:B-1----:R-:W-:-:S06]  /*2000*/  WARPGROUP.ARRIVE ;  /* 0x00000000000079c5 */ /* 0x002fcc0000000000 */
[----:B------:R-:W-:Y:S03]  /*2010*/  IGMMA.64x256x32.S8.S8 R24, gdesc[UR4], RZ, !UPT, gsb0 ;  /* 0x06600000041879f1 */ /* 0x000fe6000c0410ff */
[----:B------:R-:W-:Y:S02]  /*2020*/  WARPGROUP.DEPBAR.LE gsb0, 0x0 ;  /* 0x00008000000079c5 */ /* 0x000fe40000010000 */
[----:B------:R-:W-:Y:S04]  /*2030*/  STL.64 [R1+0x2b0], R150 ;  /* 0x0002b09601007387 */ /* 0x000fe80000100a00 */
        /* <DEDUP_REMOVED lines=20> */
[----:B------:R0:W-:Y:S04]  /*2180*/  STL.64 [R1+0x208], R108 ;  /* 0x0002086c01007387 */ /* 0x0001e80000100a00 */
[----:B0-----:R-:W2:Y:S04]  /*2190*/  LDL.LU R108, [R1] ;  /* 0x00000000016c7983 */ /* 0x001ea80000300800 */
[----:B------:R-:W2:Y:S04]  /*21a0*/  LDL.LU R109, [R1+0x4] ;  /* 0x00000400016d7983 */ /* 0x000ea80000300800 */
        /* <DEDUP_REMOVED lines=25> */
[----:B------:R-:W2:Y:S01]  /*2340*/  LDL.LU R135, [R1+0x6c] ;  /* 0x00006c0001877983 */ /* 0x000ea20000300800 */
        /* <DEDUP_REMOVED lines=11> */
[----:B------:R-:W-:Y:S01]  /*2400*/  UIADD3 UR4, UR9, 0x2, URZ ;  /* 0x0000000209047890 */ /* 0x000fe2000fffe03f */
[----:B------:R-:W-:Y:S01]  /*2410*/  IMAD.MOV.U32 R143, RZ, RZ, R228 ;  /* 0x000000ffff8f7224 */ /* 0x000fe200078e00e4 */
[----:B------:R-:W-:Y:S01]  /*2420*/  UIADD3 UR6, UR10, 0x2, URZ ;  /* 0x000000020a067890 */ /* 0x000fe2000fffe03f */
[----:B------:R-:W-:Y:S01]  /*2430*/  IMAD.MOV.U32 R145, RZ, RZ, R226 ;  /* 0x000000ffff917224 */ /* 0x000fe200078e00e2 */
[----:B------:R-:W-:Y:S01]  /*2440*/  UMOV UR5, 0x80000020 ;  /* 0x8000002000057882 */ /* 0x000fe20000000000 */
[----:B------:R-:W-:Y:S01]  /*2450*/  IMAD.MOV.U32 R146, RZ, RZ, R225 ;  /* 0x000000ffff927224 */ /* 0x000fe200078e00e1 */
[----:B------:R-:W-:Y:S01]  /*2460*/  MOV R225, R13 ;  /* 0x0000000d00e17202 */ /* 0x000fe20000000f00 */
[----:B------:R-:W-:Y:S01]  /*2470*/  IMAD.MOV.U32 R147, RZ, RZ, R224 ;  /* 0x000000ffff937224 */ /* 0x000fe200078e00e0 */
[----:B------:R-:W-:Y:S01]  /*2480*/  UMOV UR7, 0x80000020 ;  /* 0x8000002000077882 */ /* 0x000fe20000000000 */
[----:B------:R-:W-:-:S02]  /*2490*/  IMAD.MOV.U32 R148, RZ, RZ, R223 ;  /* 0x000000ffff947224 */ /* 0x000fc400078e00df */
[----:B------:R-:W-:Y:S02]  /*24a0*/  IMAD.MOV.U32 R150, RZ, RZ, R221 ;  /* 0x000000ffff967224 */ /* 0x000fe400078e00dd */
[----:B------:R-:W-:Y:S01]  /*24b0*/  IMAD.MOV.U32 R151, RZ, RZ, R220 ;  /* 0x000000ffff977224 */ /* 0x000fe200078e00dc */
[----:B------:R-:W-:Y:S01]  /*24c0*/  MOV R220, R22 ;  /* 0x0000001600dc7202 */ /* 0x000fe20000000f00 */
        /* <DEDUP_REMOVED lines=13> */
[----:B------:R-:W-:-:S06]  /*25a0*/  IMAD.MOV.U32 R234, RZ, RZ, R4 ;  /* 0x000000ffffea7224 */ /* 0x000fcc00078e0004 */
[----:B--2---:R-:W-:-:S06]  /*25b0*/  WARPGROUP.ARRIVE ;  /* 0x00000000000079c5 */ /* 0x004fcc0000000000 */
[----:B------:R-:W-:Y:S03]  /*25c0*/  IGMMA.64x256x32.S8.S8 R108, gdesc[UR4], R108, gsb0 ;  /* 0x06600000046c79f1 */ /* 0x000fe6000804106c */
[----:B------:R-:W-:Y:S02]  /*25d0*/  WARPGROUP.DEPBAR.LE gsb0, 0x0 ;  /* 0x00008000000079c5 */ /* 0x000fe40000010000 */
[----:B------:R-:W-:Y:S04]  /*25e0*/  STL.64 [R1], R108 ;  /* 0x0000006c01007387 */ /* 0x000fe80000100a00 */
        /* <DEDUP_REMOVED lines=63> */
[----:B0-----:R1:W5:Y:S04]  /*29e0*/  LDL.LU R155, [R1+0x2b8] ;  /* 0x0002b800019b7983 */ /* 0x0013680000300800 */
[----:B------:R-:W2:Y:S04]  /*29f0*/  LDL.LU.64 R150, [R1+0x2b0] ;  /* 0x0002b00001967983 */ /* 0x000ea80000300a00 */
        /* <DEDUP_REMOVED lines=20> */
[----:B------:R-:W2:Y:S01]  /*2b40*/  LDL.LU.64 R108, [R1+0x208] ;  /* 0x00020800016c7983 */ /* 0x000ea20000300a00 */
[----:B------:R-:W-:Y:S01]  /*2b50*/  UIADD3 UR4, UR9, 0x202, URZ ;  /* 0x0000020209047890 */ /* 0x000fe2000fffe03f */
[----:B------:R-:W-:Y:S01]  /*2b60*/  UMOV UR5, 0x80000020 ;  /* 0x8000002000057882 */ /* 0x000fe20000000000 */
[----:B--2---:R-:W-:-:S07]  /*2b70*/  WARPGROUP.ARRIVE ;  /* 0x00000000000079c5 */ /* 0x004fce0000000000 */
[----:B------:R-:W-:Y:S03]  /*2b80*/  IGMMA.64x256x32.S8.S8 R24, gdesc[UR4], R24, gsb0 ;  /* 0x06600000041879f1 */ /* 0x000fe60008041018 */
[----:B------:R-:W-:Y:S02]  /*2b90*/  WARPGROUP.DEPBAR.LE gsb0, 0x0 ;  /* 0x00008000000079c5 */ /* 0x000fe40000010000 */
[----:B-1----:R-:W-:Y:S05]  /*2ba0*/  @!P1 BRA `(.L_x_22) ;  /* 0x0000002000909947 */ /* 0x002fea0003800000 */
[----:B------:R-:W-:Y:S02]  /*2bb0*/  UIADD3 UR4, UR39, 0x1, URZ ;  /* 0x0000000127047890 */ /* 0x000fe4000fffe03f */
[----:B------:R-:W-:Y:S02]  /*2bc0*/  UMOV UR10, UR39 ;  /* 0x00000027000a7c82 */ /* 0x000fe40008000000 */
[----:B------:R-:W-:-:S04]  /*2bd0*/  UISETP.NE.AND UP0, UPT, UR4, 0x7, UPT ;  /* 0x000000070400788c */ /* 0x000fc8000bf05270 */
[----:B------:R-:W-:Y:S02]  /*2be0*/  USEL UR5, URZ, 0x1, UP0 ;  /* 0x000000013f057887 */ /* 0x000fe40008000000 */
[----:B------:R-:W-:Y:S02]  /*2bf0*/  USEL UR9, UR4, URZ, UP0 ;  /* 0x0000003f04097287 */ /* 0x000fe40008000000 */
[----:B------:R-:W-:-:S06]  /*2c00*/  ULOP3.LUT UR5, UR38, UR5, URZ, 0x3c, !UPT ;  /* 0x0000000526057292 */ /* 0x000fcc000f8e3c3f */
[----:B------:R-:W-:-:S07]  /*2c10*/  IMAD.U32 R2, RZ, RZ, UR5 ;  /* 0x00000005ff027e24 */ /* 0x000fce000f8e00ff */
.L_x_29:
[----:B------:R-:W-:Y:S05]  /*2c20*/  @!P0 BRA `(.L_x_23) ;  /* 0x0000000000048947 */ /* 0x000fea0003800000 */
[----:B------:R-:W-:Y:S01]  /*2c30*/  BPT.TRAP 0x1 ;  /* 0x000000040000795c */ /* 0x000fe20000300000 */
.L_x_23:
[----:B------:R-:W0:Y:S01]  /*2c40*/  S2UR UR5, SR_CgaCtaId ;  /* 0x00000000000579c3 */ /* 0x000e220000008800 */
[----:B------:R-:W-:Y:S01]  /*2c50*/  UMOV UR4, 0x400 ;  /* 0x0000040000047882 */ /* 0x000fe20000000000 */
[----:B------:R-:W-:Y:S01]  /*2c60*/  IMAD.U32 R4, RZ, RZ, UR9 ;  /* 0x00000009ff047e24 */ /* 0x000fe2000f8e00ff */
[----:B------:R-:W-:Y:S01]  /*2c70*/  SHF.L.U32 R5, R2, 0x1f, RZ ;  /* 0x0000001f02057819 */ /* 0x000fe200000006ff */
[----:B0-----:R-:W-:-:S06]  /*2c80*/  ULEA UR4, UR5, UR4, 0x18 ;  /* 0x0000000405047291 */ /* 0x001fcc000f8ec03f */
[----:B------:R-:W-:-:S04]  /*2c90*/  IMAD.U32 R0, RZ, RZ, UR4 ;  /* 0x00000004ff007e24 */ /* 0x000fc8000f8e00ff */
[----:B------:R-:W-:-:S04]  /*2ca0*/  IMAD R4, R4, 0x8, R0 ;  /* 0x0000000804047824 */ /* 0x000fc800078e0200 */
[----:B------:R0:W1:Y:S01]  /*2cb0*/  SYNCS.PHASECHK.TRANS64.TRYWAIT P1, [R4+URZ], R5 ;  /* 0x00000005040075a7 */ /* 0x000062000802017f */
[----:B------:R-:W-:Y:S05]  /*2cc0*/  @!P0 BRA `(.L_x_24) ;  /* 0x0000000000048947 */ /* 0x000fea0003800000 */
[----:B------:R-:W-:Y:S01]  /*2cd0*/  BPT.TRAP 0x1 ;  /* 0x000000040000795c */ /* 0x000fe20000300000 */
.L_x_24:
[----:B-1----:R-:W-:Y:S05]  /*2ce0*/  @P1 BRA `(.L_x_25) ;  /* 0x0000000000081947 */ /* 0x002fea0003800000 */
[----:B------:R-:W1:Y:S02]  /*2cf0*/  SYNCS.PHASECHK.TRANS64.TRYWAIT P1, [R4+URZ], R5 ;  /* 0x00000005040075a7 */ /* 0x000e64000802017f */
[----:B-1----:R-:W-:Y:S05]  /*2d00*/  @!P1 BRA `(.L_x_26) ;  /* 0x0000011800a49947 */ /* 0x002fea0003800000 */
.L_x_25:
        /* <DEDUP_REMOVED lines=64> */
[----:B--2---:R-:W2:Y:S04]  /*3110*/  LDL.LU.64 R24, [R1] ;  /* 0x0000000001187983 */ /* 0x004ea80000300a00 */
        /* <DEDUP_REMOVED lines=63> */
[----:B------:R-:W-:-:S02]  /*3510*/  ULEA UR11, UR9, UR45, 0xa ;  /* 0x0000002d090b7291 */ /* 0x000fc4000f8e503f */
[----:B------:R-:W-:Y:S01]  /*3520*/  ULEA UR12, UR9, UR8, 0xa ;  /* 0x00000008090c7291 */ /* 0x000fe2000f8e503f */
[----:B------:R-:W-:Y:S01]  /*3530*/  UMOV UR5, 0x80000020 ;  /* 0x8000002000057882 */ /* 0x000fe20000000000 */
[----:B------:R-:W-:-:S03]  /*3540*/  UMOV UR7, 0x80000020 ;  /* 0x8000002000077882 */ /* 0x000fc60000000000 */
[----:B------:R-:W-:Y:S02]  /*3550*/  UMOV UR4, UR11 ;  /* 0x0000000b00047c82 */ /* 0x000fe40008000000 */
[----:B------:R-:W-:Y:S01]  /*3560*/  UMOV UR6, UR12 ;  /* 0x0000000c00067c82 */ /* 0x000fe20008000000 */
[----:B--2---:R-:W-:-:S06]  /*3570*/  WARPGROUP.ARRIVE ;  /* 0x00000000000079c5 */ /* 0x004fcc0000000000 */
[----:B------:R-:W-:Y:S03]  /*3580*/  IGMMA.64x256x32.S8.S8 R24, gdesc[UR4], R24, gsb0 ;  /* 0x06600000041879f1 */ /* 0x000fe60008041018 */
[----:B------:R-:W-:Y:S02]  /*3590*/  WARPGROUP.DEPBAR.LE gsb0, 0x0 ;  /* 0x00008000000079c5 */ /* 0x000fe40000010000 */
[----:B------:R-:W-:Y:S01]  /*35a0*/  STL.64 [R1], R24 ;  /* 0x0000001801007387 */ /* 0x000fe20000100a00 */
[----:B01----:R-:W-:Y:S01]  /*35b0*/  IMAD.MOV.U32 R5, RZ, RZ, R150 ;  /* 0x000000ffff057224 */ /* 0x003fe200078e0096 */
        /* <DEDUP_REMOVED lines=54> */
[----:B------:R0:W-:Y:S01]  /*3920*/  STL [R1+0x70], R52 ;  /* 0x0000703401007387 */ /* 0x0001e20000100800 */
[----:B------:R-:W-:Y:S01]  /*3930*/  IMAD.MOV.U32 R201, RZ, RZ, R117 ;  /* 0x000000ffffc97224 */ /* 0x000fe200078e0075 */
[----:B------:R-:W-:Y:S01]  /*3940*/  MOV R162, R78 ;  /* 0x0000004e00a27202 */ /* 0x000fe20000000f00 */
[----:B------:R-:W-:Y:S01]  /*3950*/  IMAD.MOV.U32 R198, RZ, RZ, R114 ;  /* 0x000000ffffc67224 */ /* 0x000fe200078e0072 */
[----:B------:R-:W2:Y:S01]  /*3960*/  LDL.LU.64 R150, [R1+0x4b8] ;  /* 0x0004b80001967983 */ /* 0x000ea20000300a00 */
        /* <DEDUP_REMOVED lines=20> */
[----:B------:R-:W-:-:S02]  /*3ab0*/  IMAD.MOV.U32 R184, RZ, RZ, R100 ;  /* 0x000000ffffb87224 */ /* 0x000fc400078e0064 */
[----:B------:R-:W-:Y:S01]  /*3ac0*/  IMAD.MOV.U32 R185, RZ, RZ, R101 ;  /* 0x000000ffffb97224 */ /* 0x000fe200078e0065 */
[----:B------:R-:W2:Y:S01]  /*3ad0*/  LDL.LU.64 R138, [R1+0x488] ;  /* 0x00048800018a7983 */ /* 0x000ea20000300a00 */
[----:B------:R-:W-:Y:S02]  /*3ae0*/  IMAD.MOV.U32 R183, RZ, RZ, R99 ;  /* 0x000000ffffb77224 */ /* 0x000fe400078e0063 */
[----:B------:R-:W-:Y:S01]  /*3af0*/  IMAD.MOV.U32 R180, RZ, RZ, R96 ;  /* 0x000000ffffb47224 */ /* 0x000fe200078e0060 */
[----:B------:R-:W2:Y:S01]  /*3b00*/  LDL.LU.64 R136, [R1+0x480] ;  /* 0x0004800001887983 */ /* 0x000ea20000300a00 */
[----:B------:R-:W-:Y:S02]  /*3b10*/  IMAD.MOV.U32 R181, RZ, RZ, R97 ;  /* 0x000000ffffb57224 */ /* 0x000fe400078e0061 */
        /* <DEDUP_REMOVED lines=50> */
[----:B------:R-:W-:-:S03]  /*3e40*/  IMAD.MOV.U32 R233, RZ, RZ, R55 ;  /* 0x000000ffffe97224 */ /* 0x000fc600078e0037 */
        /* <DEDUP_REMOVED lines=24> */
[----:B0-----:R-:W2:Y:S04]  /*3fd0*/  LDL.LU.64 R52, [R1+0x330] ;  /* 0x0003300001347983 */ /* 0x001ea80000300a00 */
        /* <DEDUP_REMOVED lines=15> */
[----:B------:R-:W-:-:S02]  /*40d0*/  UMOV UR5, 0x80000020 ;  /* 0x8000002000057882 */ /* 0x000fc40000000000 */
[----:B-----5:R-:W-:Y:S01]  /*40e0*/  STL [R1+0x2b8], R155 ;  /* 0x0002b89b01007387 */ /* 0x020fe20000100800 */
[----:B--2---:R-:W-:-:S06]  /*40f0*/  WARPGROUP.ARRIVE ;  /* 0x00000000000079c5 */ /* 0x004fcc0000000000 */
[----:B------:R-:W-:Y:S03]  /*4100*/  IGMMA.64x256x32.S8.S8 R24, gdesc[UR4], R24, gsb0 ;  /* 0x06600000041879f1 */ /* 0x000fe60008041018 */
        /* <DEDUP_REMOVED lines=61> */
[----:B------:R-:W-:-:S02]  /*44e0*/  IMAD.MOV.U32 R143, RZ, RZ, R229 ;  /* 0x000000ffff8f7224 */ /* 0x000fc400078e00e5 */
[----:B------:R-:W-:Y:S01]  /*44f0*/  IMAD.MOV.U32 R144, RZ, RZ, R228 ;  /* 0x000000ffff907224 */ /* 0x000fe200078e00e4 */
[----:B------:R-:W-:Y:S01]  /*4500*/  MOV R228, R11 ;  /* 0x0000000b00e47202 */ /* 0x000fe20000000f00 */
[----:B------:R-:W-:Y:S02]  /*4510*/  IMAD.MOV.U32 R146, RZ, RZ, R226 ;  /* 0x000000ffff927224 */ /* 0x000fe400078e00e2 */
[----:B------:R-:W-:Y:S02]  /*4520*/  IMAD.MOV.U32 R147, RZ, RZ, R225 ;  /* 0x000000ffff937224 */ /* 0x000fe400078e00e1 */
[----:B------:R-:W-:Y:S01]  /*4530*/  IMAD.MOV.U32 R148, RZ, RZ, R224 ;  /* 0x000000ffff947224 */ /* 0x000fe200078e00e0 */
[----:B------:R-:W-:Y:S01]  /*4540*/  MOV R224, R15 ;  /* 0x0000000f00e07202 */ /* 0x000fe20000000f00 */
[----:B------:R-:W-:Y:S02]  /*4550*/  IMAD.MOV.U32 R150, RZ, RZ, R222 ;  /* 0x000000ffff967224 */ /* 0x000fe400078e00de */
[----:B------:R-:W-:-:S02]  /*4560*/  IMAD.MOV.U32 R151, RZ, RZ, R221 ;  /* 0x000000ffff977224 */ /* 0x000fc400078e00dd */
[----:B------:R-:W-:Y:S01]  /*4570*/  IMAD.MOV.U32 R155, RZ, RZ, R220 ;  /* 0x000000ffff9b7224 */ /* 0x000fe200078e00dc */
[----:B------:R-:W-:Y:S01]  /*4580*/  MOV R220, R23 ;  /* 0x0000001700dc7202 */ /* 0x000fe20000000f00 */
        /* <DEDUP_REMOVED lines=11> */
[----:B------:R-:W-:Y:S01]  /*4640*/  IMAD.MOV.U32 R235, RZ, RZ, R4 ;  /* 0x000000ffffeb7224 */ /* 0x000fe200078e0004 */
[----:B------:R-:W-:Y:S02]  /*4650*/  UIADD3 UR4, UR11, 0x2, URZ ;  /* 0x000000020b047890 */ /* 0x000fe4000fffe03f */
[----:B------:R-:W-:Y:S01]  /*4660*/  UIADD3 UR6, UR12, 0x2, URZ ;  /* 0x000000020c067890 */ /* 0x000fe2000fffe03f */
[----:B------:R-:W-:Y:S01]  /*4670*/  UMOV UR5, 0x80000020 ;  /* 0x8000002000057882 */ /* 0x000fe20000000000 */
[----:B------:R-:W-:Y:S01]  /*4680*/  UMOV UR7, 0x80000020 ;  /* 0x8000002000077882 */ /* 0x000fe20000000000 */
        /* <DEDUP_REMOVED lines=96> */
[----:B------:R-:W-:Y:S01]  /*4c90*/  BPT.TRAP 0x1 ;  /* 0x000000040000795c */ /* 0x000fe20000300000 */
.L_x_27:
[----:B------:R-:W-:Y:S01]  /*4ca0*/  ISETP.NE.AND P1, PT, R19, RZ, PT ;  /* 0x000000ff1300720c */ /* 0x000fe20003f25270 */
[----:B------:R-:W-:Y:S01]  /*4cb0*/  UISETP.GT.U32.AND UP0, UPT, UR40, 0x1, UPT ;  /* 0x000000012800788c */ /* 0x000fe2000bf04070 */
[----:B------:R-:W-:-:S11]  /*4cc0*/  MOV R4, UR10 ;  /* 0x0000000a00047c02 */ /* 0x000fd60008000f00 */
[----:B------:R-:W-:-:S04]  /*4cd0*/  @P1 IMAD R4, R4, 0x8, R0 ;  /* 0x0000000804041824 */ /* 0x000fc800078e0200 */
[----:B------:R-:W-:-:S05]  /*4ce0*/  @P1 VIADD R4, R4, 0x38 ;  /* 0x0000003804041836 */ /* 0x000fca0000000000 */
[----:B-----5:R-:W-:-:S04]  /*4cf0*/  @P1 PRMT R4, R155, 0x654, R4 ;  /* 0x000006549b041816 */ /* 0x020fc80000000004 */
[----:B------:R0:W-:Y:S01]  /*4d00*/  @P1 SYNCS.ARRIVE.TRANS64.RED.A1T0 RZ, [R4+URZ], RZ ;  /* 0x000000ff04ff19a7 */ /* 0x0001e2000810043f */
[----:B------:R-:W-:-:S13]  /*4d10*/  PLOP3.LUT P1, PT, PT, PT, UP0, 0x80, 0x0 ;  /* 0x000000000000781c */ /* 0x000fda0003f2f008 */
[----:B0-----:R-:W-:Y:S05]  /*4d20*/  @P1 BRA `(.L_x_28) ;  /* 0x0000000000041947 */ /* 0x001fea0003800000 */
[----:B------:R-:W-:Y:S01]  /*4d30*/  BPT.TRAP 0x1 ;  /* 0x000000040000795c */ /* 0x000fe20000300000 */
.L_x_28:
[----:B------:R-:W-:Y:S01]  /*4d40*/  UIADD3 UR9, UR9, 0x1, URZ ;  /* 0x0000000109097890 */ /* 0x000fe2000fffe03f */
[C---:B------:R-:W-:Y:S01]  /*4d50*/  ISETP.GT.AND P1, PT, R3.reuse, 0x1, PT ;  /* 0x000000010300780c */ /* 0x040fe20003f24270 */
[----:B------:R-:W-:Y:S01]  /*4d60*/  UIADD3 UR10, UR10, 0x1, URZ ;  /* 0x000000010a0a7890 */ /* 0x000fe2000fffe03f */
[----:B------:R-:W-:Y:S01]  /*4d70*/  VIADD R3, R3, 0xffffffff ;  /* 0xffffffff03037836 */ /* 0x000fe20000000000 */
[----:B------:R-:W-:Y:S02]  /*4d80*/  UISETP.NE.AND UP0, UPT, UR9, 0x7, UPT ;  /* 0x000000070900788c */ /* 0x000fe4000bf05270 */
[----:B------:R-:W-:Y:S02]  /*4d90*/  UISETP.NE.AND UP1, UPT, UR10, 0x7, UPT ;  /* 0x000000070a00788c */ /* 0x000fe4000bf25270 */
[----:B------:R-:W-:Y:S02]  /*4da0*/  USEL UR4, URZ, 0x1, UP0 ;  /* 0x000000013f047887 */ /* 0x000fe40008000000 */
[----:B------:R-:W-:-:S02]  /*4db0*/  USEL UR9, UR9, URZ, UP0 ;  /* 0x0000003f09097287 */ /* 0x000fc40008000000 */
[----:B------:R-:W-:Y:S02]  /*4dc0*/  USEL UR10, UR10, URZ, UP1 ;  /* 0x0000003f0a0a7287 */ /* 0x000fe40008800000 */
[----:B------:R-:W-:Y:S01]  /*4dd0*/  LOP3.LUT R2, R2, UR4, RZ, 0x3c, !PT ;  /* 0x0000000402027c12 */ /* 0x000fe2000f8e3cff */
[----:B------:R-:W-:Y:S09]  /*4de0*/  @P1 BRA `(.L_x_29) ;  /* 0xffffffdc008c1947 */ /* 0x000ff2000383ffff */
.L_x_22:
[----:B------:R-:W0:Y:S02]  /*4df0*/  LDC R2, c[0x0][0x28c] ;  /* 0x0000a300ff027b82 */ /* 0x000e240000000800 */
[----:B0-----:R-:W-:-:S13]  /*4e00*/  ISETP.GE.AND P1, PT, R2, 0x1, PT ;  /* 0x000000010200780c */ /* 0x001fda0003f26270 */
[----:B------:R-:W-:Y:S05]  /*4e10*/  @!P1 BRA `(.L_x_30) ;  /* 0x00000000005c9947 */ /* 0x000fea0003800000 */
[----:B------:R-:W-:Y:S05]  /*4e20*/  @!P0 BRA `(.L_x_31) ;  /* 0x0000000000048947 */ /* 0x000fea0003800000 */
[----:B------:R-:W-:Y:S01]  /*4e30*/  BPT.TRAP 0x1 ;  /* 0x000000040000795c */ /* 0x000fe20000300000 */
.L_x_31:
[----:B------:R-:W-:Y:S01]  /*4e40*/  ISETP.NE.AND P0, PT, R19, RZ, PT ;  /* 0x000000ff1300720c */ /* 0x000fe20003f05270 */
[----:B------:R-:W-:-:S12]  /*4e50*/  BSSY B0, `(.L_x_32) ;  /* 0x000000f000007945 */ /* 0x000fd80003800000 */
[----:B------:R-:W-:Y:S05]  /*4e60*/  @!P0 BRA `(.L_x_33) ;  /* 0x0000000000348947 */ /* 0x000fea0003800000 */
[----:B------:R-:W-:-:S04]  /*4e70*/  UISETP.LT.AND UP0, UPT, UR44, 0x1, UPT ;  /* 0x000000012c00788c */ /* 0x000fc8000bf01270 */
[----:B------:R-:W-:-:S04]  /*4e80*/  USEL UR6, UR44, 0x1, UP0 ;  /* 0x000000012c067887 */ /* 0x000fc80008000000 */
[----:B------:R-:W-:-:S04]  /*4e90*/  UIADD3 UR6, UR39, UR44, -UR6 ;  /* 0x0000002c27067290 */ /* 0x000fc8000fffe806 */
[----:B------:R-:W-:-:S04]  /*4ea0*/  UIMAD.WIDE.U32 UR4, UR6, 0x24924925, URZ ;  /* 0x24924925060478a5 */ /* 0x000fc8000f8e003f */
[----:B------:R-:W-:-:S04]  /*4eb0*/  UIADD3 UR4, UR6, -UR5, URZ ;  /* 0x8000000506047290 */ /* 0x000fc8000fffe03f */
[----:B------:R-:W-:-:S04]  /*4ec0*/  ULEA.HI UR4, UR4, UR5, URZ, 0x1f ;  /* 0x0000000504047291 */ /* 0x000fc8000f8ff83f */
[----:B------:R-:W-:-:S04]  /*4ed0*/  USHF.R.U32.HI UR4, URZ, 0x2, UR4 ;  /* 0x000000023f047899 */ /* 0x000fc80008011604 */
[----:B------:R-:W-:-:S06]  /*4ee0*/  UIMAD UR4, UR4, -0x7, UR6 ;  /* 0xfffffff9040478a4 */ /* 0x000fcc000f8e0206 */
[----:B------:R-:W-:-:S05]  /*4ef0*/  MOV R2, UR4 ;  /* 0x0000000400027c02 */ /* 0x000fca0008000f00 */
[----:B------:R-:W-:-:S04]  /*4f00*/  IMAD R0, R2, 0x8, R0 ;  /* 0x0000000802007824 */ /* 0x000fc800078e0200 */
[----:B------:R-:W-:-:S05]  /*4f10*/  VIADD R0, R0, 0x38 ;  /* 0x0000003800007836 */ /* 0x000fca0000000000 */
[----:B-----5:R-:W-:-:S04]  /*4f20*/  PRMT R0, R155, 0x654, R0 ;  /* 0x000006549b007816 */ /* 0x020fc80000000000 */
[----:B------:R0:W-:Y:S03]  /*4f30*/  SYNCS.ARRIVE.TRANS64.RED.A1T0 RZ, [R0+URZ], RZ ;  /* 0x000000ff00ff79a7 */ /* 0x0001e6000810043f */
.L_x_33:
[----:B------:R-:W-:Y:S05]  /*4f40*/  BSYNC B0 ;  /* 0x0000000000007941 */ /* 0x000fea0003800000 */
.L_x_32:
[----:B------:R-:W-:-:S06]  /*4f50*/  UISETP.GT.U32.AND UP0, UPT, UR40, 0x1, UPT ;  /* 0x000000012800788c */ /* 0x000fcc000bf04070 */
[----:B------:R-:W-:-:S13]  /*4f60*/  PLOP3.LUT P0, PT, PT, PT, UP0, 0x80, 0x0 ;  /* 0x000000000000781c */ /* 0x000fda0003f0f008 */
[----:B------:R-:W-:Y:S05]  /*4f70*/  @P0 BRA `(.L_x_30) ;  /* 0x0000000000040947 */ /* 0x000fea0003800000 */
[----:B------:R-:W-:Y:S01]  /*4f80*/  BPT.TRAP 0x1 ;  /* 0x000000040000795c */ /* 0x000fe20000300000 */
.L_x_30:
[----:B------:R-:W1:Y:S01]  /*4f90*/  S2R R6, SR_TID.X ;  /* 0x0000000000067919 */ /* 0x000e620000002100 */
[----:B------:R-:W-:Y:S01]  /*4fa0*/  IMAD.MOV.U32 R13, RZ, RZ, 0x6540 ;  /* 0x00006540ff0d7424 */ /* 0x000fe200078e00ff */
[----:B------:R-:W-:Y:S02]  /*4fb0*/  UIMAD.WIDE UR8, UR41, 0x100, URZ ;  /* 0x00000100290878a5 */ /* 0x000fe4000f8e023f */
[----:B------:R-:W-:Y:S01]  /*4fc0*/  USHF.R.S32.HI UR10, URZ, 0x1f, UR43 ;  /* 0x0000001f3f0a7899 */ /* 0x000fe2000801142b */
[----:B------:R-:W-:Y:S01]  /*4fd0*/  ULDC.64 UR6, c[0x0][0x5d0] ;  /* 0x0001740000067ab9 */ /* 0x000fe20000000a00 */
[----:B------:R-:W-:Y:S02]  /*4fe0*/  USHF.L.U32 UR41, UR41, 0x8, URZ ;  /* 0x0000000829297899 */ /* 0x000fe4000800063f */
[----:B------:R-:W-:Y:S02]  /*4ff0*/  UIMAD UR4, UR10, UR6, URZ ;  /* 0x000000060a0472a4 */ /* 0x000fe4000f8e023f */
[----:B------:R-:W-:-:S02]  /*5000*/  UIADD3 UR39, UR44, UR39, URZ ;  /* 0x000000272c277290 */ /* 0x000fc4000fffe03f */
[----:B------:R-:W-:Y:S02]  /*5010*/  UIMAD UR4, UR43, UR7, UR4 ;  /* 0x000000072b0472a4 */ /* 0x000fe4000f8e0204 */
[----:B------:R-:W-:Y:S01]  /*5020*/  UISETP.GT.U32.AND UP0, UPT, UR39, 0x6, UPT ;  /* 0x000000062700788c */ /* 0x000fe2000bf04070 */
[----:B------:R-:W-:Y:S01]  /*5030*/  ULDC UR7, c[0x0][0x284] ;  /* 0x0000a10000077ab9 */ /* 0x000fe20000000800 */
[----:B------:R-:W-:Y:S01]  /*5040*/  UISETP.GE.U32.AND UP1, UPT, UR44, 0x7, UPT ;  /* 0x000000072c00788c */ /* 0x000fe2000bf26070 */
[----:B------:R-:W-:Y:S01]  /*5050*/  MOV R154, UR7 ;  /* 0x00000007009a7c02 */ /* 0x000fe20008000f00 */
[----:B------:R-:W-:Y:S01]  /*5060*/  UISETP.LT.U32.AND UP0, UPT, UR44, 0x7, UP0 ;  /* 0x000000072c00788c */ /* 0x000fe20008701070 */
[--C-:B-1----:R-:W-:Y:S02]  /*5070*/  SHF.R.U32.HI R2, RZ, 0x7, R6.reuse ;  /* 0x00000007ff027819 */ /* 0x102fe40000011606 */
[----:B------:R-:W-:Y:S02]  /*5080*/  SHF.R.U32.HI R3, RZ, 0x2, R6 ;  /* 0x00000002ff037819 */ /* 0x000fe40000011606 */
[----:B------:R-:W-:-:S02]  /*5090*/  LOP3.LUT R2, R2, 0x1, RZ, 0xc0, !PT ;  /* 0x0000000102027812 */ /* 0x000fc400078ec0ff */
[C---:B------:R-:W-:Y:S02]  /*50a0*/  SHF.L.U32 R12, R6.reuse, 0x1, RZ ;  /* 0x00000001060c7819 */ /* 0x040fe400000006ff */
[----:B------:R-:W-:Y:S01]  /*50b0*/  LOP3.LUT R4, R6, 0x60, RZ, 0xc0, !PT ;  /* 0x0000006006047812 */ /* 0x000fe200078ec0ff */
[----:B------:R-:W-:Y:S01]  /*50c0*/  IMAD.SHL.U32 R160, R2, 0x40, RZ ;  /* 0x0000004002a07824 */ /* 0x000fe200078e00ff */
[----:B------:R-:W-:Y:S02]  /*50d0*/  LOP3.LUT R3, R3, 0x7, RZ, 0xc0, !PT ;  /* 0x0000000703037812 */ /* 0x000fe400078ec0ff */
[----:B------:R-:W-:Y:S02]  /*50e0*/  LOP3.LUT R12, R12, 0x6, RZ, 0xc0, !PT ;  /* 0x000000060c0c7812 */ /* 0x000fe400078ec0ff */
[----:B------:R-:W-:Y:S02]  /*50f0*/  SHF.R.U32.HI R4, RZ, 0x1, R4 ;  /* 0x00000001ff047819 */ /* 0x000fe40000011604 */
[----:B------:R-:W-:-:S02]  /*5100*/  LOP3.LUT R160, R160, 0x40, R3, 0xe2, !PT ;  /* 0x00000040a0a07812 */ /* 0x000fc400078ee203 */
[----:B------:R-:W-:Y:S01]  /*5110*/  PRMT R12, R12, R13, UR42 ;  /* 0x0000002a0c0c7e16 */ /* 0x000fe2000800000d */
[----:B------:R-:W-:Y:S01]  /*5120*/  USHF.L.U32 UR42, UR42, 0x8, URZ ;  /* 0x000000082a2a7899 */ /* 0x000fe2000800063f */
[----:B0-----:R-:W-:Y:S01]  /*5130*/  IADD3 R0, RZ, -R4, -R3 ;  /* 0x80000004ff007210 */ /* 0x001fe20007ffe803 */
[----:B------:R-:W-:Y:S01]  /*5140*/  IMAD.MOV.U32 R3, RZ, RZ, -0x2 ;  /* 0xfffffffeff037424 */ /* 0x000fe200078e00ff */
[----:B------:R-:W-:Y:S01]  /*5150*/  LOP3.LUT R160, R160, UR8, R4, 0xfe, !PT ;  /* 0x00000008a0a07c12 */ /* 0x000fe2000f8efe04 */
[----:B------:R-:W-:Y:S01]  /*5160*/  IMAD.U32 R4, RZ, RZ, UR6 ;  /* 0x00000006ff047e24 */ /* 0x000fe2000f8e00ff */
[----:B------:R-:W-:Y:S01]  /*5170*/  SHF.R.S32.HI R13, RZ, 0x1f, R12 ;  /* 0x0000001fff0d7819 */ /* 0x000fe2000001140c */
[----:B------:R-:W-:Y:S01]  /*5180*/  ULDC UR6, c[0x0][0x288] ;  /* 0x0000a20000067ab9 */ /* 0x000fe20000000800 */
[----:B------:R-:W-:Y:S01]  /*5190*/  IMAD R0, R2, -0x40, R0 ;  /* 0xffffffc002007824 */ /* 0x000fe200078e0200 */
[----:B------:R-:W-:Y:S01]  /*51a0*/  UISETP.GE.AND UP2, UPT, UR42, UR6, UPT ;  /* 0x000000062a00728c */ /* 0x000fe2000bf46270 */
[----:B------:R-:W-:-:S03]  /*51b0*/  IMAD.WIDE.U32 R4, R4, UR43, R12 ;  /* 0x0000002b04047c25 */ /* 0x000fc6000f8e000c */
[----:B------:R-:W-:Y:S02]  /*51c0*/  UISETP.GE.OR UP2, UPT, UR41, UR7, UP2 ;  /* 0x000000072900728c */ /* 0x000fe40009746670 */
[----:B------:R-:W-:Y:S01]  /*51d0*/  IADD3 R154, R154, -UR41, R0 ;  /* 0x800000299a9a7c10 */ /* 0x000fe2000fffe000 */
[----:B------:R-:W-:Y:S01]  /*51e0*/  VIADD R5, R5, UR4 ;  /* 0x0000000405057c36 */ /* 0x000fe20008000000 */
[----:B------:R-:W-:Y:S01]  /*51f0*/  UIMAD.WIDE.U32 UR4, UR39, 0x24924925, URZ ;  /* 0x24924925270478a5 */ /* 0x000fe2000f8e003f */
[----:B------:R-:W-:Y:S01]  /*5200*/  LOP3.LUT R0, R6, 0x3, RZ, 0xc0, !PT ;  /* 0x0000000306007812 */ /* 0x000fe200078ec0ff */
[----:B------:R-:W-:Y:S01]  /*5210*/  UMOV UR41, 0xffffffff ;  /* 0xffffffff00297882 */ /* 0x000fe20000000000 */
[----:B------:R-:W-:Y:S01]  /*5220*/  PLOP3.LUT P0, PT, PT, PT, UP2, 0x80, 0x0 ;  /* 0x000000000000781c */ /* 0x000fe20003f0f028 */
[----:B------:R-:W-:Y:S02]  /*5230*/  UIADD3 UR4, UR39, -UR5, URZ ;  /* 0x8000000527047290 */ /* 0x000fe4000fffe03f */
[----:B------:R-:W-:Y:S01]  /*5240*/  IMAD R0, R0, R3, UR6 ;  /* 0x0000000600007e24 */ /* 0x000fe2000f8e0203 */
[----:B------:R-:W-:-:S02]  /*5250*/  USEL UR6, URZ, 0x1, !UP0 ;  /* 0x000000013f067887 */ /* 0x000fc4000c000000 */
[----:B------:R-:W-:Y:S01]  /*5260*/  ULEA.HI UR4, UR4, UR5, URZ, 0x1f ;  /* 0x0000000504047291 */ /* 0x000fe2000f8ff83f */
[----:B------:R-:W-:Y:S01]  /*5270*/  VIADD R0, R0, -UR42 ;  /* 0x8000002a00007c36 */ /* 0x000fe20008000000 */
[----:B------:R-:W-:Y:S02]  /*5280*/  ULOP3.LUT UR38, UR38, UR6, URZ, 0x3c, !UPT ;  /* 0x0000000626267292 */ /* 0x000fe4000f8e3c3f */
[----:B------:R-:W-:-:S04]  /*5290*/  USHF.R.U32.HI UR4, URZ, 0x2, UR4 ;  /* 0x000000023f047899 */ /* 0x000fc80008011604 */
[----:B------:R-:W-:Y:S02]  /*52a0*/  @UP1 ULOP3.LUT UR38, UR38, 0x1, UR4, 0x78, !UPT ;  /* 0x0000000126261892 */ /* 0x000fe4000f8e7804 */
[----:B------:R-:W-:Y:S01]  /*52b0*/  UIMAD UR39, UR4, -0x7, UR39 ;  /* 0xfffffff9042778a4 */ /* 0x000fe2000f8e0227 */
[----:B------:R-:W-:Y:S11]  /*52c0*/  @P0 BRA `(.L_x_34) ;  /* 0x000000d000f80947 */ /* 0x000ff60003800000 */
[----:B------:R-:W0:Y:S01]  /*52d0*/  LDC.64 R2, c[0x0][0x5c8] ;  /* 0x00017200ff027b82 */ /* 0x000e220000000a00 */
[----:B------:R-:W-:Y:S01]  /*52e0*/  ULDC.64 UR4, c[0x0][0x5c0] ;  /* 0x0001700000047ab9 */ /* 0x000fe20000000a00 */
[----:B------:R-:W-:Y:S01]  /*52f0*/  BSSY B0, `(.L_x_34) ;  /* 0x0000d3b000007945 */ /* 0x000fe20003800000 */
[C---:B0-----:R-:W-:Y:S01]  /*5300*/  IMAD R6, R2.reuse, UR9, RZ ;  /* 0x0000000902067c24 */ /* 0x041fe2000f8e02ff */
[----:B------:R-:W-:Y:S01]  /*5310*/  SHF.L.U32 R8, R2, 0x3, RZ ;  /* 0x0000000302087819 */ /* 0x000fe200000006ff */
[----:B------:R-:W-:Y:S01]  /*5320*/  IMAD.WIDE.U32 R4, R160, R2, R4 ;  /* 0x00000002a0047225 */ /* 0x000fe200078e0004 */
[----:B------:R-:W-:-:S03]  /*5330*/  SHF.L.U64.HI R9, R2, 0x3, R3 ;  /* 0x0000000302097819 */ /* 0x000fc60000010203 */
[----:B------:R-:W-:Y:S01]  /*5340*/  IMAD R6, R160, R3, R6 ;  /* 0x00000003a0067224 */ /* 0x000fe200078e0206 */
[----:B------:R-:W-:-:S03]  /*5350*/  IADD3 R4, P0, R4, UR4, RZ ;  /* 0x0000000404047c10 */ /* 0x000fc6000ff1e0ff */
[----:B------:R-:W-:Y:S01]  /*5360*/  IMAD.IADD R6, R5, 0x1, R6 ;  /* 0x0000000105067824 */ /* 0x000fe200078e0206 */
[----:B------:R-:W-:-:S04]  /*5370*/  IADD3 R10, P1, R8, R4, RZ ;  /* 0x00000004080a7210 */ /* 0x000fc80007f3e0ff */
[----:B------:R-:W-:Y:S02]  /*5380*/  IADD3.X R5, R6, UR5, RZ, P0, !PT ;  /* 0x0000000506057c10 */ /* 0x000fe400087fe4ff */
[----:B------:R-:W-:-:S03]  /*5390*/  LEA R6, P0, R2, R4, 0x7 ;  /* 0x0000000402067211 */ /* 0x000fc600078038ff */
[----:B------:R-:W-:Y:S01]  /*53a0*/  IMAD.X R11, R9, 0x1, R5, P1 ;  /* 0x00000001090b7824 */ /* 0x000fe200008e0605 */
[----:B------:R-:W-:Y:S02]  /*53b0*/  LEA.HI.X R7, R2, R5, R3, 0x7, P0 ;  /* 0x0000000502077211 */ /* 0x000fe400000f3c03 */
[----:B-----5:R-:W-:Y:S02]  /*53c0*/  ISETP.NE.AND P0, PT, R18, RZ, PT ;  /* 0x000000ff1200720c */ /* 0x020fe40003f05270 */
[----:B------:R-:W-:-:S05]  /*53d0*/  IADD3 R8, P2, R8, R6, RZ ;  /* 0x0000000608087210 */ /* 0x000fca0007f5e0ff */
[----:B------:R-:W-:-:S06]  /*53e0*/  IMAD.X R9, R9, 0x1, R7, P2 ;  /* 0x0000000109097824 */ /* 0x000fcc00010e0607 */
[----:B------:R-:W-:Y:S05]  /*53f0*/  @!P0 BRA `(.L_x_35) ;  /* 0x0000009800988947 */ /* 0x000fea0003800000 */
[----:B------:R-:W0:Y:S01]  /*5400*/  LDC.64 R20, c[0x0][0x5b0] ;  /* 0x00016c00ff147b82 */ /* 0x000e220000000a00 */
[----:B------:R-:W-:Y:S01]  /*5410*/  ULDC.64 UR6, c[0x0][0x5b8] ;  /* 0x00016e0000067ab9 */ /* 0x000fe20000000a00 */
[----:B------:R-:W-:Y:S01]  /*5420*/  ISETP.GE.AND P1, PT, R154, 0x1, PT ;  /* 0x000000019a00780c */ /* 0x000fe20003f26270 */
[----:B------:R-:W-:Y:S02]  /*5430*/  UIMAD UR4, UR10, UR6, URZ ;  /* 0x000000060a0472a4 */ /* 0x000fe4000f8e023f */
[----:B------:R-:W-:Y:S01]  /*5440*/  IMAD.U32 R156, RZ, RZ, UR6 ;  /* 0x00000006ff9c7e24 */ /* 0x000fe2000f8e00ff */
[----:B------:R-:W-:Y:S01]  /*5450*/  BSSY B1, `(.L_x_36) ;  /* 0x000000e000017945 */ /* 0x000fe20003800000 */
[----:B------:R-:W-:Y:S01]  /*5460*/  ISETP.LT.OR P2, PT, R0, 0x1, !P1 ;  /* 0x000000010000780c */ /* 0x000fe20004f41670 */
[----:B------:R-:W-:Y:S01]  /*5470*/  UIMAD UR4, UR43, UR7, UR4 ;  /* 0x000000072b0472a4 */ /* 0x000fe2000f8e0204 */
[----:B------:R-:W1:Y:S01]  /*5480*/  LDC.64 R22, c[0x0][0x5a8] ;  /* 0x00016a00ff167b82 */ /* 0x000e620000000a00 */
[----:B------:R-:W-:-:S04]  /*5490*/  IMAD.WIDE.U32 R156, R156, UR43, R12 ;  /* 0x0000002b9c9c7c25 */ /* 0x000fc8000f8e000c */
[----:B------:R-:W-:Y:S01]  /*54a0*/  IMAD.MOV.U32 R152, RZ, RZ, R156 ;  /* 0x000000ffff987224 */ /* 0x000fe200078e009c */
[----:B------:R-:W-:Y:S01]  /*54b0*/  IADD3 R153, R157, UR4, RZ ;  /* 0x000000049d997c10 */ /* 0x000fe2000fffe0ff */
[----:B0-----:R-:W-:Y:S02]  /*54c0*/  IMAD R161, R20, UR9, RZ ;  /* 0x0000000914a17c24 */ /* 0x001fe4000f8e02ff */
[----:B------:R-:W-:-:S04]  /*54d0*/  IMAD.WIDE.U32 R2, R160, R20, R152 ;  /* 0x00000014a0027225 */ /* 0x000fc800078e0098 */
[----:B------:R-:W-:Y:S01]  /*54e0*/  IMAD R161, R160, R21, R161 ;  /* 0x00000015a0a17224 */ /* 0x000fe200078e02a1 */
[----:B-1----:R-:W-:-:S04]  /*54f0*/  IADD3 R14, P0, R2, R22, RZ ;  /* 0x00000016020e7210 */ /* 0x002fc80007f1e0ff */
[----:B------:R-:W-:Y:S01]  /*5500*/  IADD3.X R15, R23, R3, R161, P0, !PT ;  /* 0x00000003170f7210 */ /* 0x000fe200007fe4a1 */
[----:B------:R-:W-:Y:S08]  /*5510*/  @P2 BRA `(.L_x_37) ;  /* 0x0000000000042947 */ /* 0x000ff00003800000 */
[----:B------:R0:W5:Y:S02]  /*5520*/  LDG.E.U8 R16, desc[UR36][R14.64] ;  /* 0x000000240e107981 */ /* 0x000164000c1e1100 */
.L_x_37:
[----:B------:R-:W-:Y:S05]  /*5530*/  BSYNC B1 ;  /* 0x0000000000017941 */ /* 0x000fea0003800000 */
.L_x_36:
[----:B------:R-:W2:Y:S01]  /*5540*/  LDL.LU R3, [R1] ;  /* 0x0000000001037983 */ /* 0x000ea20000300800 */
[----:B-----5:R-:W-:Y:S01]  /*5550*/  LOP3.LUT R2, R16, 0xffff, RZ, 0xc0, !PT ;  /* 0x0000ffff10027812 */ /* 0x020fe200078ec0ff */
[----:B------:R-:W-:Y:S01]  /*5560*/  BSSY B1, `(.L_x_38) ;  /* 0x000000a000017945 */ /* 0x000fe20003800000 */
[----:B------:R-:W-:Y:S02]  /*5570*/  ISETP.LT.OR P0, PT, R0, 0x2, !P1 ;  /* 0x000000020000780c */ /* 0x000fe40004f01670 */
[----:B------:R-:W-:-:S05]  /*5580*/  PRMT R2, R2, 0x8880, RZ ;  /* 0x0000888002027816 */ /* 0x000fca00000000ff */
[----:B------:R-:W-:-:S04]  /*5590*/  IMAD R2, R2, R18, RZ ;  /* 0x0000001202027224 */ /* 0x000fc800078e02ff */
[----:B--2---:R-:W-:-:S05]  /*55a0*/  @!P2 IMAD R3, R3, R17, R2 ;  /* 0x000000110303a224 */ /* 0x004fca00078e0202 */
[----:B------:R1:W-:Y:S01]  /*55b0*/  @!P2 STG.E.U8 desc[UR36][R4.64], R3 ;  /* 0x000000030400a986 */ /* 0x0003e2000c101124 */
[----:B------:R-:W-:Y:S05]  /*55c0*/  @P0 BRA `(.L_x_39) ;  /* 0x00000000000c0947 */ /* 0x000fea0003800000 */
[----:B------:R-:W2:Y:S02]  /*55d0*/  LDG.E.U8 R16, desc[UR36][R14.64+0x1] ;  /* 0x000001240e107981 */ /* 0x000ea4000c1e1100 */
[----:B--2---:R-:W-:-:S05]  /*55e0*/  PRMT R2, R16, 0x8880, RZ ;  /* 0x0000888010027816 */ /* 0x004fca00000000ff */
[----:B------:R-:W-:-:S07]  /*55f0*/  IMAD R2, R2, R18, RZ ;  /* 0x0000001202027224 */ /* 0x000fce00078e02ff */
.L_x_39:
[----:B------:R-:W-:Y:S05]  /*5600*/  BSYNC B1 ;  /* 0x0000000000017941 */ /* 0x000fea0003800000 */
.L_x_38:
[----:B-1----:R-:W2:Y:S01]  /*5610*/  LDL.LU R3, [R1+0x4] ;  /* 0x0000040001037983 */ /* 0x002ea20000300800 */
[C---:B------:R-:W-:Y:S01]  /*5620*/  SHF.L.U64.HI R159, R20.reuse, 0x3, R21 ;  /* 0x00000003149f7819 */ /* 0x040fe20000010215 */
[----:B------:R-:W-:Y:S01]  /*5630*/  IMAD.SHL.U32 R158, R20, 0x8, RZ ;  /* 0x00000008149e7824 */ /* 0x000fe200078e00ff */
[----:B------:R-:W-:Y:S03]  /*5640*/  BSSY B1, `(.L_x_40) ;  /* 0x000000d000017945 */ /* 0x000fe60003800000 */
[----:B------:R-:W-:-:S04]  /*5650*/  IMAD.WIDE.U32 R12, R160, R20, R158 ;  /* 0x00000014a00c7225 */ /* 0x000fc800078e009e */
[----:B------:R-:W-:Y:S01]  /*5660*/  IMAD.IADD R161, R161, 0x1, R13 ;  /* 0x00000001a1a17824 */ /* 0x000fe200078e020d */
[----:B------:R-:W-:-:S04]  /*5670*/  IADD3 R12, P2, P3, R156, R22, R12 ;  /* 0x000000169c0c7210 */ /* 0x000fc80007b5e00c */
[----:B------:R-:W-:Y:S01]  /*5680*/  IADD3.X R13, R153, R23, R161, P2, P3 ;  /* 0x00000017990d7210 */ /* 0x000fe200017e64a1 */
[----:B--2---:R-:W-:-:S05]  /*5690*/  @!P0 IMAD R3, R3, R17, R2 ;  /* 0x0000001103038224 */ /* 0x004fca00078e0202 */
[----:B------:R1:W-:Y:S01]  /*56a0*/  @!P0 STG.E.U8 desc[UR36][R4.64+0x1], R3 ;  /* 0x0000010304008986 */ /* 0x0003e2000c101124 */
[----:B------:R-:W-:-:S04]  /*56b0*/  ISETP.GE.AND P0, PT, R154, 0x9, PT ;  /* 0x000000099a00780c */ /* 0x000fc80003f06270 */
[----:B------:R-:W-:-:S13]  /*56c0*/  ISETP.LT.OR P4, PT, R0, 0x1, !P0 ;  /* 0x000000010000780c */ /* 0x000fda0004781670 */
[----:B-1----:R-:W-:Y:S05]  /*56d0*/  @P4 BRA `(.L_x_41) ;  /* 0x00000000000c4947 */ /* 0x002fea0003800000 */
[----:B------:R-:W2:Y:S02]  /*56e0*/  LDG.E.U8 R16, desc[UR36][R12.64] ;  /* 0x000000240c107981 */ /* 0x000ea4000c1e1100 */
[----:B--2---:R-:W-:-:S05]  /*56f0*/  PRMT R2, R16, 0x8880, RZ ;  /* 0x0000888010027816 */ /* 0x004fca00000000ff */
[----:B------:R-:W-:-:S07]  /*5700*/  IMAD R2, R2, R18, RZ ;  /* 0x0000001202027224 */ /* 0x000fce00078e02ff */
.L_x_41:
[----:B------:R-:W-:Y:S05]  /*5710*/  BSYNC B1 ;  /* 0x0000000000017941 */ /* 0x000fea0003800000 */
.L_x_40:
[----:B------:R-:W2:Y:S01]  /*5720*/  LDL.LU R3, [R1+0x8] ;  /* 0x0000080001037983 */ /* 0x000ea20000300800 */
[----:B------:R-:W-:Y:S01]  /*5730*/  ISETP.LT.OR P2, PT, R0, 0x2, !P0 ;  /* 0x000000020000780c */ /* 0x000fe20004741670 */
[----:B------:R-:W-:Y:S01]  /*5740*/  BSSY B1, `(.L_x_42) ;  /* 0x0000007000017945 */ /* 0x000fe20003800000 */
[----:B--2---:R-:W-:-:S05]  /*5750*/  @!P4 IMAD R3, R3, R17, R2 ;  /* 0x000000110303c224 */ /* 0x004fca00078e0202 */
[----:B------:R1:W-:Y:S06]  /*5760*/  @!P4 STG.E.U8 desc[UR36][R10.64], R3 ;  /* 0x000000030a00c986 */ /* 0x0003ec000c101124 */
[----:B------:R-:W-:Y:S05]  /*5770*/  @P2 BRA `(.L_x_43) ;  /* 0x00000000000c2947 */ /* 0x000fea0003800000 */
[----:B------:R-:W2:Y:S02]  /*5780*/  LDG.E.U8 R16, desc[UR36][R12.64+0x1] ;  /* 0x000001240c107981 */ /* 0x000ea4000c1e1100 */
[----:B--2---:R-:W-:-:S05]  /*5790*/  PRMT R2, R16, 0x8880, RZ ;  /* 0x0000888010027816 */ /* 0x004fca00000000ff */
[----:B------:R-:W-:-:S07]  /*57a0*/  IMAD R2, R2, R18, RZ ;  /* 0x0000001202027224 */ /* 0x000fce00078e02ff */
.L_x_43:
[----:B------:R-:W-:Y:S05]  /*57b0*/  BSYNC B1 ;  /* 0x0000000000017941 */ /* 0x000fea0003800000 */
.L_x_42:
[----:B-1----:R-:W2:Y:S01]  /*57c0*/  LDL.LU R3, [R1+0xc] ;  /* 0x00000c0001037983 */ /* 0x002ea20000300800 */
[----:B------:R-:W-:Y:S01]  /*57d0*/  BSSY B1, `(.L_x_44) ;  /* 0x0000009000017945 */ /* 0x000fe20003800000 */
[----:B------:R-:W-:Y:S01]  /*57e0*/  ISETP.LT.OR P3, PT, R0, 0xa, !P1 ;  /* 0x0000000a0000780c */ /* 0x000fe20004f61670 */
[----:B--2---:R-:W-:-:S05]  /*57f0*/  @!P2 IMAD R3, R3, R17, R2 ;  /* 0x000000110303a224 */ /* 0x004fca00078e0202 */
[----:B------:R1:W-:Y:S01]  /*5800*/  @!P2 STG.E.U8 desc[UR36][R10.64+0x1], R3 ;  /* 0x000001030a00a986 */ /* 0x0003e2000c101124 */
[----:B------:R-:W-:-:S13]  /*5810*/  ISETP.LT.OR P2, PT, R0, 0x9, !P1 ;  /* 0x000000090000780c */ /* 0x000fda0004f41670 */
[----:B-1----:R-:W-:Y:S05]  /*5820*/  @P2 BRA `(.L_x_45) ;  /* 0x00000000000c2947 */ /* 0x002fea0003800000 */
[----:B------:R-:W2:Y:S02]  /*5830*/  LDG.E.U8 R16, desc[UR36][R14.64+0x8] ;  /* 0x000008240e107981 */ /* 0x000ea4000c1e1100 */
[----:B--2---:R-:W-:-:S05]  /*5840*/  PRMT R2, R16, 0x8880, RZ ;  /* 0x0000888010027816 */ /* 0x004fca00000000ff */
[----:B------:R-:W-:-:S07]  /*5850*/  IMAD R2, R2, R18, RZ ;  /* 0x0000001202027224 */ /* 0x000fce00078e02ff */
.L_x_45:
[----:B------:R-:W-:Y:S05]  /*5860*/  BSYNC B1 ;  /* 0x0000000000017941 */ /* 0x000fea0003800000 */
.L_x_44:
[----:B------:R-:W2:Y:S01]  /*5870*/  LDL.LU R3, [R1+0x10] ;  /* 0x0000100001037983 */ /* 0x000ea20000300800 */
[----:B------:R-:W-:Y:S01]  /*5880*/  BSSY B1, `(.L_x_46) ;  /* 0x0000007000017945 */ /* 0x000fe20003800000 */
[----:B--2---:R-:W-:-:S05]  /*5890*/  @!P2 IMAD R3, R3, R17, R2 ;  /* 0x000000110303a224 */ /* 0x004fca00078e0202 */
[----:B------:R1:W-:Y:S01]  /*58a0*/  @!P2 STG.E.U8 desc[UR36][R4.64+0x8], R3 ;  /* 0x000008030400a986 */ /* 0x0003e2000c101124 */
[----:B------:R-:W-:Y:S05]  /*58b0*/  @P3 BRA `(.L_x_47) ;  /* 0x00000000000c3947 */ /* 0x000fea0003800000 */
[----:B------:R-:W2:Y:S02]  /*58c0*/  LDG.E.U8 R16, desc[UR36][R14.64+0x9] ;  /* 0x000009240e107981 */ /* 0x000ea4000c1e1100 */
[----:B--2---:R-:W-:-:S05]  /*58d0*/  PRMT R2, R16, 0x8880, RZ ;  /* 0x0000888010027816 */ /* 0x004fca00000000ff */
[----:B------:R-:W-:-:S07]  /*58e0*/  IMAD R2, R2, R18, RZ ;  /* 0x0000001202027224 */ /* 0x000fce00078e02ff */
.L_x_47:
[----:B------:R-:W-:Y:S05]  /*58f0*/  BSYNC B1 ;  /* 0x0000000000017941 */ /* 0x000fea0003800000 */
.L_x_46:
[----:B-1----:R-:W2:Y:S01]  /*5900*/  LDL.LU R3, [R1+0x14] ;  /* 0x0000140001037983 */ /* 0x002ea20000300800 */
[C---:B------:R-:W-:Y:S01]  /*5910*/  ISETP.LT.OR P2, PT, R0.reuse, 0x9, !P0 ;  /* 0x000000090000780c */ /* 0x040fe20004741670 */
[----:B------:R-:W-:Y:S01]  /*5920*/  BSSY B1, `(.L_x_48) ;  /* 0x000000b000017945 */ /* 0x000fe20003800000 */
[C---:B------:R-:W-:Y:S02]  /*5930*/  ISETP.LT.OR P4, PT, R0.reuse, 0x11, !P1 ;  /* 0x000000110000780c */ /* 0x040fe40004f81670 */
[C---:B------:R-:W-:Y:S02]  /*5940*/  ISETP.LT.OR P5, PT, R0.reuse, 0x12, !P1 ;  /* 0x000000120000780c */ /* 0x040fe40004fa1670 */
[----:B------:R-:W-:Y:S01]  /*5950*/  ISETP.LT.OR P6, PT, R0, 0x11, !P0 ;  /* 0x000000110000780c */ /* 0x000fe200047c1670 */
[----:B--2---:R-:W-:-:S05]  /*5960*/  @!P3 IMAD R3, R3, R17, R2 ;  /* 0x000000110303b224 */ /* 0x004fca00078e0202 */
[----:B------:R1:W-:Y:S01]  /*5970*/  @!P3 STG.E.U8 desc[UR36][R4.64+0x9], R3 ;  /* 0x000009030400b986 */ /* 0x0003e2000c101124 */
[----:B------:R-:W-:Y:S01]  /*5980*/  ISETP.LT.OR P3, PT, R0, 0xa, !P0 ;  /* 0x0000000a0000780c */ /* 0x000fe20004761670 */
[----:B------:R-:W-:-:S12]  /*5990*/  @P2 BRA `(.L_x_49) ;  /* 0x00000000000c2947 */ /* 0x000fd80003800000 */
[----:B------:R-:W2:Y:S02]  /*59a0*/  LDG.E.U8 R16, desc[UR36][R12.64+0x8] ;  /* 0x000008240c107981 */ /* 0x000ea4000c1e1100 */
[----:B--2---:R-:W-:-:S05]  /*59b0*/  PRMT R2, R16, 0x8880, RZ ;  /* 0x0000888010027816 */ /* 0x004fca00000000ff */
[----:B------:R-:W-:-:S07]  /*59c0*/  IMAD R2, R2, R18, RZ ;  /* 0x0000001202027224 */ /* 0x000fce00078e02ff */
.L_x_49:
[----:B------:R-:W-:Y:S05]  /*59d0*/  BSYNC B1 ;  /* 0x0000000000017941 */ /* 0x000fea0003800000 */
.L_x_48:
[----:B-1----:R-:W2:Y:S01]  /*59e0*/  LDL.LU R3, [R1+0x18] ;  /* 0x0000180001037983 */ /* 0x002ea20000300800 */
[----:B------:R-:W-:Y:S01]  /*59f0*/  BSSY B1, `(.L_x_50) ;  /* 0x0000007000017945 */ /* 0x000fe20003800000 */
[----:B--2---:R-:W-:-:S05]  /*5a00*/  @!P2 IMAD R3, R3, R17, R2 ;  /* 0x000000110303a224 */ /* 0x004fca00078e0202 */
[----:B------:R1:W-:Y:S01]  /*5a10*/  @!P2 STG.E.U8 desc[UR36][R10.64+0x8], R3 ;  /* 0x000008030a00a986 */ /* 0x0003e2000c101124 */
[----:B------:R-:W-:Y:S05]  /*5a20*/  @P3 BRA `(.L_x_51) ;  /* 0x00000000000c3947 */ /* 0x000fea0003800000 */
[----:B------:R-:W2:Y:S02]  /*5a30*/  LDG.E.U8 R16, desc[UR36][R12.64+0x9] ;  /* 0x000009240c107981 */ /* 0x000ea4000c1e1100 */
[----:B--2---:R-:W-:-:S05]  /*5a40*/  PRMT R2, R16, 0x8880, RZ ;  /* 0x0000888010027816 */ /* 0x004fca00000000ff */
[----:B------:R-:W-:-:S07]  /*5a50*/  IMAD R2, R2, R18, RZ ;  /* 0x0000001202027224 */ /* 0x000fce00078e02ff */
.L_x_51:
[----:B------:R-:W-:Y:S05]  /*5a60*/  BSYNC B1 ;  /* 0x0000000000017941 */ /* 0x000fea0003800000 */
.L_x_50:
        /* <DEDUP_REMOVED lines=8> */
.L_x_53:
[----:B------:R-:W-:Y:S05]  /*5af0*/  BSYNC B1 ;  /* 0x0000000000017941 */ /* 0x000fea0003800000 */
.L_x_52:
        /* <DEDUP_REMOVED lines=8> */
.L_x_55:
[----:B------:R-:W-:Y:S05]  /*5b80*/  BSYNC B1 ;  /* 0x0000000000017941 */ /* 0x000fea0003800000 */
.L_x_54:
        /* <DEDUP_REMOVED lines=8> */
.L_x_57:
[----:B------:R-:W-:Y:S05]  /*5c10*/  BSYNC B1 ;  /* 0x0000000000017941 */ /* 0x000fea0003800000 */
.L_x_56:
        /* <DEDUP_REMOVED lines=13> */
.L_x_59:
[----:B------:R-:W-:Y:S05]  /*5cf0*/  BSYNC B1 ;  /* 0x0000000000017941 */ /* 0x000fea0003800000 */
.L_x_58:
        /* <DEDUP_REMOVED lines=8> */
.L_x_61:
[----:B------:R-:W-:Y:S05]  /*5d80*/  BSYNC B1 ;  /* 0x0000000000017941 */ /* 0x000fea0003800000 */
.L_x_60:
        /* <DEDUP_REMOVED lines=8> */
.L_x_63:
[----:B------:R-:W-:Y:S05]  /*5e10*/  BSYNC B1 ;  /* 0x0000000000017941 */ /* 0x000fea0003800000 */
.L_x_62:
        /* <DEDUP_REMOVED lines=8> */
.L_x_65:
[----:B------:R-:W-:Y:S05]  /*5ea0*/  BSYNC B1 ;  /* 0x0000000000017941 */ /* 0x000fea0003800000 */
.L_x_64:
        /* <DEDUP_REMOVED lines=8> */
.L_x_67:
[----:B------:R-:W-:Y:S05]  /*5f30*/  BSYNC B1 ;  /* 0x0000000000017941 */ /* 0x000fea0003800000 */
.L_x_66:
        /* <DEDUP_REMOVED lines=13> */
.L_x_69:
[----:B------:R-:W-:Y:S05]  /*6010*/  BSYNC B1 ;  /* 0x0000000000017941 */ /* 0x000fea0003800000 */
.L_x_68:
        /* <DEDUP_REMOVED lines=8> */
.L_x_71:
[----:B------:R-:W-:Y:S05]  /*60a0*/  BSYNC B1 ;  /* 0x0000000000017941 */ /* 0x000fea0003800000 */
.L_x_70:
        /* <DEDUP_REMOVED lines=8> */
.L_x_73:
[----:B------:R-:W-:Y:S05]  /*6130*/  BSYNC B1 ;  /* 0x0000000000017941 */ /* 0x000fea0003800000 */
.L_x_72:
        /* <DEDUP_REMOVED lines=8> */
.L_x_75:
[----:B------:R-:W-:Y:S05]  /*61c0*/  BSYNC B1 ;  /* 0x0000000000017941 */ /* 0x000fea0003800000 */
.L_x_74:
        /* <DEDUP_REMOVED lines=8> */
.L_x_77:
[----:B------:R-:W-:Y:S05]  /*6250*/  BSYNC B1 ;  /* 0x0000000000017941 */ /* 0x000fea0003800000 */
.L_x_76:
        /* <DEDUP_REMOVED lines=13> */
.L_x_79:
[----:B------:R-:W-:Y:S05]  /*6330*/  BSYNC B1 ;  /* 0x0000000000017941 */ /* 0x000fea0003800000 */
.L_x_78:
        /* <DEDUP_REMOVED lines=8> */
.L_x_81:
[----:B------:R-:W-:Y:S05]  /*63c0*/  BSYNC B1 ;  /* 0x0000000000017941 */ /* 0x000fea0003800000 */
.L_x_80:
        /* <DEDUP_REMOVED lines=8> */
.L_x_83:
[----:B------:R-:W-:Y:S05]  /*6450*/  BSYNC B1 ;  /* 0x0000000000017941 */ /* 0x000fea0003800000 */
.L_x_82:
        /* <DEDUP_REMOVED lines=8> */
.L_x_85:
[----:B------:R-:W-:Y:S05]  /*64e0*/  BSYNC B1 ;  /* 0x0000000000017941 */ /* 0x000fea0003800000 */
.L_x_84:
        /* <DEDUP_REMOVED lines=8> */
.L_x_87:
[----:B------:R-:W-:Y:S05]  /*6570*/  BSYNC B1 ;  /* 0x0000000000017941 */ /* 0x000fea0003800000 */
.L_x_86:
        /* <DEDUP_REMOVED lines=13> */
.L_x_89:
[----:B------:R-:W-:Y:S05]  /*6650*/  BSYNC B1 ;  /* 0x0000000000017941 */ /* 0x000fea0003800000 */
.L_x_88:
        /* <DEDUP_REMOVED lines=8> */
.L_x_91:
[----:B------:R-:W-:Y:S05]  /*66e0*/  BSYNC B1 ;  /* 0x0000000000017941 */ /* 0x000fea0003800000 */
.L_x_90:
        /* <DEDUP_REMOVED lines=8> */
.L_x_93:
[----:B------:R-:W-:Y:S05]  /*6770*/  BSYNC B1 ;  /* 0x0000000000017941 */ /* 0x000fea0003800000 */
.L_x_92:
        /* <DEDUP_REMOVED lines=8> */
.L_x_95:
[----:B------:R-:W-:Y:S05]  /*6800*/  BSYNC B1 ;  /* 0x0000000000017941 */ /* 0x000fea0003800000 */
.L_x_94:
        /* <DEDUP_REMOVED lines=8> */
.L_x_97:
[----:B------:R-:W-:Y:S05]  /*6890*/  BSYNC B1 ;  /* 0x0000000000017941 */ /* 0x000fea0003800000 */
.L_x_96:
        /* <DEDUP_REMOVED lines=13> */
.L_x_99:
[----:B------:R-:W-:Y:S05]  /*6970*/  BSYNC B1 ;  /* 0x0000000000017941 */ /* 0x000fea0003800000 */
.L_x_98:
        /* <DEDUP_REMOVED lines=8> */
.L_x_101:
[----:B------:R-:W-:Y:S05]  /*6a00*/  BSYNC B1 ;  /* 0x0000000000017941 */ /* 0x000fea0003800000 */
.L_x_100:
        /* <DEDUP_REMOVED lines=8> */
.L_x_103:
[----:B------:R-:W-:Y:S05]  /*6a90*/  BSYNC B1 ;  /* 0x0000000000017941 */ /* 0x000fea0003800000 */
.L_x_102:
        /* <DEDUP_REMOVED lines=8> */
.L_x_105:
[----:B------:R-:W-:Y:S05]  /*6b20*/  BSYNC B1 ;  /* 0x0000000000017941 */ /* 0x000fea0003800000 */
.L_x_104:
        /* <DEDUP_REMOVED lines=8> */
.L_x_107:
[----:B------:R-:W-:Y:S05]  /*6bb0*/  BSYNC B1 ;  /* 0x0000000000017941 */ /* 0x000fea0003800000 */
.L_x_106:
        /* <DEDUP_REMOVED lines=13> */
.L_x_109:
[----:B------:R-:W-:Y:S05]  /*6c90*/  BSYNC B1 ;  /* 0x0000000000017941 */ /* 0x000fea0003800000 */
.L_x_108:
        /* <DEDUP_REMOVED lines=8> */
.L_x_111:
[----:B------:R-:W-:Y:S05]  /*6d20*/  BSYNC B1 ;  /* 0x0000000000017941 */ /* 0x000fea0003800000 */
.L_x_110:
        /* <DEDUP_REMOVED lines=8> */
.L_x_113:
[----:B------:R-:W-:Y:S05]  /*6db0*/  BSYNC B1 ;  /* 0x0000000000017941 */ /* 0x000fea0003800000 */
.L_x_112:
        /* <DEDUP_REMOVED lines=8> */
.L_x_115:
[----:B------:R-:W-:Y:S05]  /*6e40*/  BSYNC B1 ;  /* 0x0000000000017941 */ /* 0x000fea0003800000 */
.L_x_114:
        /* <DEDUP_REMOVED lines=8> */
.L_x_117:
[----:B------:R-:W-:Y:S05]  /*6ed0*/  BSYNC B1 ;  /* 0x0000000000017941 */ /* 0x000fea0003800000 */
.L_x_116:
        /* <DEDUP_REMOVED lines=13> */
.L_x_119:
[----:B------:R-:W-:Y:S05]  /*6fb0*/  BSYNC B1 ;  /* 0x0000000000017941 */ /* 0x000fea0003800000 */
.L_x_118:
        /* <DEDUP_REMOVED lines=8> */
.L_x_121:
[----:B------:R-:W-:Y:S05]  /*7040*/  BSYNC B1 ;  /* 0x0000000000017941 */ /* 0x000fea0003800000 */
.L_x_120:
        /* <DEDUP_REMOVED lines=8> */
.L_x_123:
[----:B------:R-:W-:Y:S05]  /*70d0*/  BSYNC B1 ;  /* 0x0000000000017941 */ /* 0x000fea0003800000 */
.L_x_122:
        /* <DEDUP_REMOVED lines=8> */
.L_x_125:
[----:B------:R-:W-:Y:S05]  /*7160*/  BSYNC B1 ;  /* 0x0000000000017941 */ /* 0x000fea0003800000 */
.L_x_124:
        /* <DEDUP_REMOVED lines=8> */
.L_x_127:
[----:B------:R-:W-:Y:S05]  /*71f0*/  BSYNC B1 ;  /* 0x0000000000017941 */ /* 0x000fea0003800000 */
.L_x_126:
        /* <DEDUP_REMOVED lines=13> */
.L_x_129:
[----:B------:R-:W-:Y:S05]  /*72d0*/  BSYNC B1 ;  /* 0x0000000000017941 */ /* 0x000fea0003800000 */
.L_x_128:
        /* <DEDUP_REMOVED lines=8> */
.L_x_131:
[----:B------:R-:W-:Y:S05]  /*7360*/  BSYNC B1 ;  /* 0x0000000000017941 */ /* 0x000fea0003800000 */
.L_x_130:
        /* <DEDUP_REMOVED lines=8> */
.L_x_133:
[----:B------:R-:W-:Y:S05]  /*73f0*/  BSYNC B1 ;  /* 0x0000000000017941 */ /* 0x000fea0003800000 */
.L_x_132:
        /* <DEDUP_REMOVED lines=8> */
.L_x_135:
[----:B------:R-:W-:Y:S05]  /*7480*/  BSYNC B1 ;  /* 0x0000000000017941 */ /* 0x000fea0003800000 */
.L_x_134:
        /* <DEDUP_REMOVED lines=8> */
.L_x_137:
[----:B------:R-:W-:Y:S05]  /*7510*/  BSYNC B1 ;  /* 0x0000000000017941 */ /* 0x000fea0003800000 */
.L_x_136:
        /* <DEDUP_REMOVED lines=13> */
.L_x_139:
[----:B------:R-:W-:Y:S05]  /*75f0*/  BSYNC B1 ;  /* 0x0000000000017941 */ /* 0x000fea0003800000 */
.L_x_138:
        /* <DEDUP_REMOVED lines=8> */
.L_x_141:
[----:B------:R-:W-:Y:S05]  /*7680*/  BSYNC B1 ;  /* 0x0000000000017941 */ /* 0x000fea0003800000 */
.L_x_140:
[----:B-1----:R-:W2:Y:S01]  /*7690*/  LDL.LU R3, [R1+0xd0] ;  /* 0x0000d00001037983 */ /* 0x002ea20000300800 */
[----:B------:R-:W-:Y:S01]  /*76a0*/  BSSY B1, `(.L_x_142) ;  /* 0x0000007000017945 */ /* 0x000fe20003800000 */
[----:B--2---:R-:W-:-:S05]  /*76b0*/  @!P3 IMAD R3, R3, R17, R2 ;  /* 0x000000110303b224 */ /* 0x004fca00078e0202 */
[----:B------:R1:W-:Y:S01]  /*76c0*/  @!P3 STG.E.U8 desc[UR36][R4.64+0x68], R3 ;  /* 0x000068030400b986 */ /* 0x0003e2000c101124 */
[----:B------:R-:W-:Y:S05]  /*76d0*/  @P5 BRA `(.L_x_143) ;  /* 0x00000000000c5947 */ /* 0x000fea0003800000 */
[----:B------:R-:W1:Y:S02]  /*76e0*/  LDG.E.U8 R16, desc[UR36][R14.64+0x69] ;  /* 0x000069240e107981 */ /* 0x000e64000c1e1100 */
[----:B-1----:R-:W-:-:S05]  /*76f0*/  PRMT R3, R16, 0x8880, RZ ;  /* 0x0000888010037816 */ /* 0x002fca00000000ff */
[----:B------:R-:W-:-:S07]  /*7700*/  IMAD R2, R3, R18, RZ ;  /* 0x0000001203027224 */ /* 0x000fce00078e02ff */
.L_x_143:
[----:B------:R-:W-:Y:S05]  /*7710*/  BSYNC B1 ;  /* 0x0000000000017941 */ /* 0x000fea0003800000 */
.L_x_142:
        /* <DEDUP_REMOVED lines=8> */
.L_x_145:
[----:B------:R-:W-:Y:S05]  /*77a0*/  BSYNC B1 ;  /* 0x0000000000017941 */ /* 0x000fea0003800000 */
.L_x_144:
        /* <DEDUP_REMOVED lines=8> */
.L_x_147:
[----:B------:R-:W-:Y:S05]  /*7830*/  BSYNC B1 ;  /* 0x0000000000017941 */ /* 0x000fea0003800000 */
.L_x_146:
        /* <DEDUP_REMOVED lines=10> */
[----:B------:R-:W1:Y:S02]  /*78e0*/  LDG.E.U8 R16, desc[UR36][R14.64+0x70] ;  /* 0x000070240e107981 */ /* 0x000e64000c1e1100 */
[----:B-1----:R-:W-:-:S05]  /*78f0*/  PRMT R3, R16, 0x8880, RZ ;  /* 0x0000888010037816 */ /* 0x002fca00000000ff */
[----:B------:R-:W-:-:S07]  /*7900*/  IMAD R2, R3, R18, RZ ;  /* 0x0000001203027224 */ /* 0x000fce00078e02ff */
.L_x_149:
[----:B------:R-:W-:Y:S05]  /*7910*/  BSYNC B1 ;  /* 0x0000000000017941 */ /* 0x000fea0003800000 */
.L_x_148:
        /* <DEDUP_REMOVED lines=8> */
.L_x_151:
[----:B------:R-:W-:Y:S05]  /*79a0*/  BSYNC B1 ;  /* 0x0000000000017941 */ /* 0x000fea0003800000 */
.L_x_150:
        /* <DEDUP_REMOVED lines=8> */
.L_x_153:
[----:B------:R-:W-:Y:S05]  /*7a30*/  BSYNC B1 ;  /* 0x0000000000017941 */ /* 0x000fea0003800000 */
.L_x_152:
        /* <DEDUP_REMOVED lines=8> */
.L_x_155:
[----:B------:R-:W-:Y:S05]  /*7ac0*/  BSYNC B1 ;  /* 0x0000000000017941 */ /* 0x000fea0003800000 */
.L_x_154:
        /* <DEDUP_REMOVED lines=8> */
.L_x_157:
[----:B------:R-:W-:Y:S05]  /*7b50*/  BSYNC B1 ;  /* 0x0000000000017941 */ /* 0x000fea0003800000 */
.L_x_156:
        /* <DEDUP_REMOVED lines=13> */
.L_x_159:
[----:B------:R-:W-:Y:S05]  /*7c30*/  BSYNC B1 ;  /* 0x0000000000017941 */ /* 0x000fea0003800000 */
.L_x_158:
        /* <DEDUP_REMOVED lines=8> */
.L_x_161:
[----:B------:R-:W-:Y:S05]  /*7cc0*/  BSYNC B1 ;  /* 0x0000000000017941 */ /* 0x000fea0003800000 */
.L_x_160:
        /* <DEDUP_REMOVED lines=8> */
.L_x_163:
[----:B------:R-:W-:Y:S05]  /*7d50*/  BSYNC B1 ;  /* 0x0000000000017941 */ /* 0x000fea0003800000 */
.L_x_162:
        /* <DEDUP_REMOVED lines=8> */
.L_x_165:
[----:B------:R-:W-:Y:S05]  /*7de0*/  BSYNC B1 ;  /* 0x0000000000017941 */ /* 0x000fea0003800000 */
.L_x_164:
        /* <DEDUP_REMOVED lines=8> */
.L_x_167:
[----:B------:R-:W-:Y:S05]  /*7e70*/  BSYNC B1 ;  /* 0x0000000000017941 */ /* 0x000fea0003800000 */
.L_x_166:
        /* <DEDUP_REMOVED lines=13> */
.L_x_169:
[----:B------:R-:W-:Y:S05]  /*7f50*/  BSYNC B1 ;  /* 0x0000000000017941 */ /* 0x000fea0003800000 */
.L_x_168:
        /* <DEDUP_REMOVED lines=8> */
.L_x_171:
[----:B------:R-:W-:Y:S05]  /*7fe0*/  BSYNC B1 ;  /* 0x0000000000017941 */ /* 0x000fea0003800000 */
.L_x_170:
        /* <DEDUP_REMOVED lines=8> */
.L_x_173:
[----:B------:R-:W-:Y:S05]  /*8070*/  BSYNC B1 ;  /* 0x0000000000017941 */ /* 0x000fea0003800000 */
.L_x_172:
        /* <DEDUP_REMOVED lines=8> */
.L_x_175:
[----:B------:R-:W-:Y:S05]  /*8100*/  BSYNC B1 ;  /* 0x0000000000017941 */ /* 0x000fea0003800000 */
.L_x_174:
        /* <DEDUP_REMOVED lines=8> */
.L_x_177:
[----:B------:R-:W-:Y:S05]  /*8190*/  BSYNC B1 ;  /* 0x0000000000017941 */ /* 0x000fea0003800000 */
.L_x_176:
        /* <DEDUP_REMOVED lines=13> */
.L_x_179:
[----:B------:R-:W-:Y:S05]  /*8270*/  BSYNC B1 ;  /* 0x0000000000017941 */ /* 0x000fea0003800000 */
.L_x_178:
        /* <DEDUP_REMOVED lines=8> */
.L_x_181:
[----:B------:R-:W-:Y:S05]  /*8300*/  BSYNC B1 ;  /* 0x0000000000017941 */ /* 0x000fea0003800000 */
.L_x_180:
        /* <DEDUP_REMOVED lines=8> */
.L_x_183:
[----:B------:R-:W-:Y:S05]  /*8390*/  BSYNC B1 ;  /* 0x0000000000017941 */ /* 0x000fea0003800000 */
.L_x_182:
        /* <DEDUP_REMOVED lines=8> */
.L_x_185:
[----:B------:R-:W-:Y:S05]  /*8420*/  BSYNC B1 ;  /* 0x0000000000017941 */ /* 0x000fea0003800000 */
.L_x_184:
        /* <DEDUP_REMOVED lines=8> */
.L_x_187:
[----:B------:R-:W-:Y:S05]  /*84b0*/  BSYNC B1 ;  /* 0x0000000000017941 */ /* 0x000fea0003800000 */
.L_x_186:
        /* <DEDUP_REMOVED lines=13> */
.L_x_189:
[----:B------:R-:W-:Y:S05]  /*8590*/  BSYNC B1 ;  /* 0x0000000000017941 */ /* 0x000fea0003800000 */
.L_x_188:
        /* <DEDUP_REMOVED lines=8> */
.L_x_191:
[----:B------:R-:W-:Y:S05]  /*8620*/  BSYNC B1 ;  /* 0x0000000000017941 */ /* 0x000fea0003800000 */
.L_x_190:
        /* <DEDUP_REMOVED lines=8> */
.L_x_193:
[----:B------:R-:W-:Y:S05]  /*86b0*/  BSYNC B1 ;  /* 0x0000000000017941 */ /* 0x000fea0003800000 */
.L_x_192:
        /* <DEDUP_REMOVED lines=8> */
.L_x_195:
[----:B------:R-:W-:Y:S05]  /*8740*/  BSYNC B1 ;  /* 0x0000000000017941 */ /* 0x000fea0003800000 */
.L_x_194:
        /* <DEDUP_REMOVED lines=8> */
.L_x_197:
[----:B------:R-:W-:Y:S05]  /*87d0*/  BSYNC B1 ;  /* 0x0000000000017941 */ /* 0x000fea0003800000 */
.L_x_196:
        /* <DEDUP_REMOVED lines=13> */
.L_x_199:
[----:B------:R-:W-:Y:S05]  /*88b0*/  BSYNC B1 ;  /* 0x0000000000017941 */ /* 0x000fea0003800000 */
.L_x_198:
        /* <DEDUP_REMOVED lines=8> */
.L_x_201:
[----:B------:R-:W-:Y:S05]  /*8940*/  BSYNC B1 ;  /* 0x0000000000017941 */ /* 0x000fea0003800000 */
.L_x_200:
        /* <DEDUP_REMOVED lines=8> */
.L_x_203:
[----:B------:R-:W-:Y:S05]  /*89d0*/  BSYNC B1 ;  /* 0x0000000000017941 */ /* 0x000fea0003800000 */
.L_x_202:
        /* <DEDUP_REMOVED lines=8> */
.L_x_205:
[----:B------:R-:W-:Y:S05]  /*8a60*/  BSYNC B1 ;  /* 0x0000000000017941 */ /* 0x000fea0003800000 */
.L_x_204:
        /* <DEDUP_REMOVED lines=8> */
.L_x_207:
[----:B------:R-:W-:Y:S05]  /*8af0*/  BSYNC B1 ;  /* 0x0000000000017941 */ /* 0x000fea0003800000 */
.L_x_206:
        /* <DEDUP_REMOVED lines=13> */
.L_x_209:
[----:B------:R-:W-:Y:S05]  /*8bd0*/  BSYNC B1 ;  /* 0x0000000000017941 */ /* 0x000fea0003800000 */
.L_x_208:
        /* <DEDUP_REMOVED lines=8> */
.L_x_211:
[----:B------:R-:W-:Y:S05]  /*8c60*/  BSYNC B1 ;  /* 0x0000000000017941 */ /* 0x000fea0003800000 */
.L_x_210:
        /* <DEDUP_REMOVED lines=8> */
.L_x_213:
[----:B------:R-:W-:Y:S05]  /*8cf0*/  BSYNC B1 ;  /* 0x0000000000017941 */ /* 0x000fea0003800000 */
.L_x_212:
        /* <DEDUP_REMOVED lines=8> */
.L_x_215:
[----:B------:R-:W-:Y:S05]  /*8d80*/  BSYNC B1 ;  /* 0x0000000000017941 */ /* 0x000fea0003800000 */
.L_x_214:
        /* <DEDUP_REMOVED lines=8> */
.L_x_217:
[----:B------:R-:W-:Y:S05]  /*8e10*/  BSYNC B1 ;  /* 0x0000000000017941 */ /* 0x000fea0003800000 */
.L_x_216:
        /* <DEDUP_REMOVED lines=13> */
.L_x_219:
[----:B------:R-:W-:Y:S05]  /*8ef0*/  BSYNC B1 ;  /* 0x0000000000017941 */ /* 0x000fea0003800000 */
.L_x_218:
        /* <DEDUP_REMOVED lines=8> */
.L_x_221:
[----:B------:R-:W-:Y:S05]  /*8f80*/  BSYNC B1 ;  /* 0x0000000000017941 */ /* 0x000fea0003800000 */
.L_x_220:
        /* <DEDUP_REMOVED lines=8> */
.L_x_223:
[----:B------:R-:W-:Y:S05]  /*9010*/  BSYNC B1 ;  /* 0x0000000000017941 */ /* 0x000fea0003800000 */
.L_x_222:
        /* <DEDUP_REMOVED lines=8> */
.L_x_225:
[----:B------:R-:W-:Y:S05]  /*90a0*/  BSYNC B1 ;  /* 0x0000000000017941 */ /* 0x000fea0003800000 */
.L_x_224:
        /* <DEDUP_REMOVED lines=8> */
.L_x_227:
[----:B------:R-:W-:Y:S05]  /*9130*/  BSYNC B1 ;  /* 0x0000000000017941 */ /* 0x000fea0003800000 */
.L_x_226:
        /* <DEDUP_REMOVED lines=13> */
.L_x_229:
[----:B------:R-:W-:Y:S05]  /*9210*/  BSYNC B1 ;  /* 0x0000000000017941 */ /* 0x000fea0003800000 */
.L_x_228:
        /* <DEDUP_REMOVED lines=8> */
.L_x_231:
[----:B------:R-:W-:Y:S05]  /*92a0*/  BSYNC B1 ;  /* 0x0000000000017941 */ /* 0x000fea0003800000 */
.L_x_230:
        /* <DEDUP_REMOVED lines=8> */
.L_x_233:
[----:B------:R-:W-:Y:S05]  /*9330*/  BSYNC B1 ;  /* 0x0000000000017941 */ /* 0x000fea0003800000 */
.L_x_232:
        /* <DEDUP_REMOVED lines=8> */
.L_x_235:
[----:B------:R-:W-:Y:S05]  /*93c0*/  BSYNC B1 ;  /* 0x0000000000017941 */ /* 0x000fea0003800000 */
.L_x_234:
        /* <DEDUP_REMOVED lines=8> */
.L_x_237:
[----:B------:R-:W-:Y:S05]  /*9450*/  BSYNC B1 ;  /* 0x0000000000017941 */ /* 0x000fea0003800000 */
.L_x_236:
        /* <DEDUP_REMOVED lines=13> */
.L_x_239:
[----:B------:R-:W-:Y:S05]  /*9530*/  BSYNC B1 ;  /* 0x0000000000017941 */ /* 0x000fea0003800000 */
.L_x_238:
        /* <DEDUP_REMOVED lines=8> */
.L_x_241:
[----:B------:R-:W-:Y:S05]  /*95c0*/  BSYNC B1 ;  /* 0x0000000000017941 */ /* 0x000fea0003800000 */
.L_x_240:
        /* <DEDUP_REMOVED lines=8> */
.L_x_243:
[----:B------:R-:W-:Y:S05]  /*9650*/  BSYNC B1 ;  /* 0x0000000000017941 */ /* 0x000fea0003800000 */
.L_x_242:
        /* <DEDUP_REMOVED lines=8> */
.L_x_245:
[----:B------:R-:W-:Y:S05]  /*96e0*/  BSYNC B1 ;  /* 0x0000000000017941 */ /* 0x000fea0003800000 */
.L_x_244:
        /* <DEDUP_REMOVED lines=8> */
.L_x_247:
[----:B------:R-:W-:Y:S05]  /*9770*/  BSYNC B1 ;  /* 0x0000000000017941 */ /* 0x000fea0003800000 */
.L_x_246:
        /* <DEDUP_REMOVED lines=13> */
.L_x_249:
[----:B------:R-:W-:Y:S05]  /*9850*/  BSYNC B1 ;  /* 0x0000000000017941 */ /* 0x000fea0003800000 */
.L_x_248:
        /* <DEDUP_REMOVED lines=8> */
.L_x_251:
[----:B------:R-:W-:Y:S05]  /*98e0*/  BSYNC B1 ;  /* 0x0000000000017941 */ /* 0x000fea0003800000 */
.L_x_250:
        /* <DEDUP_REMOVED lines=8> */
.L_x_253:
[----:B------:R-:W-:Y:S05]  /*9970*/  BSYNC B1 ;  /* 0x0000000000017941 */ /* 0x000fea0003800000 */
.L_x_252:
        /* <DEDUP_REMOVED lines=8> */
.L_x_255:
[----:B------:R-:W-:Y:S05]  /*9a00*/  BSYNC B1 ;  /* 0x0000000000017941 */ /* 0x000fea0003800000 */
.L_x_254:
        /* <DEDUP_REMOVED lines=8> */
.L_x_257:
[----:B------:R-:W-:Y:S05]  /*9a90*/  BSYNC B1 ;  /* 0x0000000000017941 */ /* 0x000fea0003800000 */
.L_x_256:
        /* <DEDUP_REMOVED lines=13> */
.L_x_259:
[----:B------:R-:W-:Y:S05]  /*9b70*/  BSYNC B1 ;  /* 0x0000000000017941 */ /* 0x000fea0003800000 */
.L_x_258:
        /* <DEDUP_REMOVED lines=8> */
.L_x_261:
[----:B------:R-:W-:Y:S05]  /*9c00*/  BSYNC B1 ;  /* 0x0000000000017941 */ /* 0x000fea0003800000 */
.L_x_260:
        /* <DEDUP_REMOVED lines=8> */
.L_x_263:
[----:B------:R-:W-:Y:S05]  /*9c90*/  BSYNC B1 ;  /* 0x0000000000017941 */ /* 0x000fea0003800000 */
.L_x_262:
        /* <DEDUP_REMOVED lines=8> */
.L_x_265:
[----:B------:R-:W-:Y:S05]  /*9d20*/  BSYNC B1 ;  /* 0x0000000000017941 */ /* 0x000fea0003800000 */
.L_x_264:
        /* <DEDUP_REMOVED lines=8> */
.L_x_267:
[----:B------:R-:W-:Y:S05]  /*9db0*/  BSYNC B1 ;  /* 0x0000000000017941 */ /* 0x000fea0003800000 */
.L_x_266:
        /* <DEDUP_REMOVED lines=13> */
.L_x_269:
[----:B------:R-:W-:Y:S05]  /*9e90*/  BSYNC B1 ;  /* 0x0000000000017941 */ /* 0x000fea0003800000 */
.L_x_268:
        /* <DEDUP_REMOVED lines=8> */
.L_x_271:
[----:B------:R-:W-:Y:S05]  /*9f20*/  BSYNC B1 ;  /* 0x0000000000017941 */ /* 0x000fea0003800000 */
.L_x_270:
        /* <DEDUP_REMOVED lines=8> */
.L_x_273:
[----:B------:R-:W-:Y:S05]  /*9fb0*/  BSYNC B1 ;  /* 0x0000000000017941 */ /* 0x000fea0003800000 */
.L_x_272:
        /* <DEDUP_REMOVED lines=8> */
.L_x_275:
[----:B------:R-:W-:Y:S05]  /*a040*/  BSYNC B1 ;  /* 0x0000000000017941 */ /* 0x000fea0003800000 */
.L_x_274:
        /* <DEDUP_REMOVED lines=8> */
.L_x_277:
[----:B------:R-:W-:Y:S05]  /*a0d0*/  BSYNC B1 ;  /* 0x0000000000017941 */ /* 0x000fea0003800000 */
.L_x_276:
[----:B-1----:R-:W2:Y:S01]  /*a0e0*/  LDL.LU R3, [R1+0x1e0] ;  /* 0x0001e00001037983 */ /* 0x002ea20000300800 */
[C---:B------:R-:W-:Y:S01]  /*a0f0*/  ISETP.LT.OR P2, PT, R0.reuse, 0xf2, !P1 ;  /* 0x000000f20000780c */ /* 0x040fe20004f41670 */
[----:B------:R-:W-:Y:S01]  /*a100*/  BSSY B1, `(.L_x_278) ;  /* 0x000000c000017945 */ /* 0x000fe20003800000 */
[----:B------:R-:W-:Y:S02]  /*a110*/  ISETP.LT.OR P6, PT, R0, 0xf9, !P1 ;  /* 0x000000f90000780c */ /* 0x000fe40004fc1670 */
[----:B------:R-:W-:Y:S02]  /*a120*/  IADD3 R163, P3, R160, 0x80, RZ ;  /* 0x00000080a0a37810 */ /* 0x000fe40007f7e0ff */
        /* <DEDUP_REMOVED lines=9> */
.L_x_279:
[----:B------:R-:W-:Y:S05]  /*a1c0*/  BSYNC B1 ;  /* 0x0000000000017941 */ /* 0x000fea0003800000 */
.L_x_278:
        /* <DEDUP_REMOVED lines=8> */
.L_x_281:
[----:B------:R-:W-:Y:S05]  /*a250*/  BSYNC B1 ;  /* 0x0000000000017941 */ /* 0x000fea0003800000 */
.L_x_280:
        /* <DEDUP_REMOVED lines=8> */
.L_x_283:
[----:B------:R-:W-:Y:S05]  /*a2e0*/  BSYNC B1 ;  /* 0x0000000000017941 */ /* 0x000fea0003800000 */
.L_x_282:
        /* <DEDUP_REMOVED lines=8> */
.L_x_285:
[----:B------:R-:W-:Y:S05]  /*a370*/  BSYNC B1 ;  /* 0x0000000000017941 */ /* 0x000fea0003800000 */
.L_x_284:
[----:B-1----:R-:W2:Y:S01]  /*a380*/  LDL.LU R3, [R1+0x1f0] ;  /* 0x0001f00001037983 */ /* 0x002ea20000300800 */
[----:B------:R-:W-:Y:S01]  /*a390*/  BSSY B1, `(.L_x_286) ;  /* 0x0000008000017945 */ /* 0x000fe20003800000 */
[----:B------:R-:W-:-:S04]  /*a3a0*/  IMAD.WIDE.U32 R160, R163, R20, R158 ;  /* 0x00000014a3a07225 */ /* 0x000fc800078e009e */
[----:B--2---:R-:W-:-:S05]  /*a3b0*/  @!P6 IMAD R3, R3, R17, R2 ;  /* 0x000000110303e224 */ /* 0x004fca00078e0202 */
[----:B------:R1:W-:Y:S01]  /*a3c0*/  @!P6 STG.E.U8 desc[UR36][R4.64+0xf8], R3 ;  /* 0x0000f8030400e986 */ /* 0x0003e2000c101124 */
[----:B------:R-:W-:Y:S05]  /*a3d0*/  @P1 BRA `(.L_x_287) ;  /* 0x00000000000c1947 */ /* 0x000fea0003800000 */
[----:B------:R-:W1:Y:S02]  /*a3e0*/  LDG.E.U8 R16, desc[UR36][R14.64+0xf9] ;  /* 0x0000f9240e107981 */ /* 0x000e64000c1e1100 */
[----:B-1----:R-:W-:-:S05]  /*a3f0*/  PRMT R3, R16, 0x8880, RZ ;  /* 0x0000888010037816 */ /* 0x002fca00000000ff */
[----:B------:R-:W-:-:S07]  /*a400*/  IMAD R2, R3, R18, RZ ;  /* 0x0000001203027224 */ /* 0x000fce00078e02ff */
.L_x_287:
[----:B------:R-:W-:Y:S05]  /*a410*/  BSYNC B1 ;  /* 0x0000000000017941 */ /* 0x000fea0003800000 */
.L_x_286:
[----:B-1----:R-:W2:Y:S01]  /*a420*/  LDL.LU R3, [R1+0x1f4] ;  /* 0x0001f40001037983 */ /* 0x002ea20000300800 */
[----:B------:R-:W-:Y:S01]  /*a430*/  IMAD.WIDE.U32 R158, R163, R20, R152 ;  /* 0x00000014a39e7225 */ /* 0x000fe200078e0098 */
[----:B0-----:R-:W-:Y:S01]  /*a440*/  IADD3.X R15, RZ, UR9, RZ, P3, !PT ;  /* 0x00000009ff0f7c10 */ /* 0x001fe20009ffe4ff */
[----:B------:R-:W-:Y:S01]  /*a450*/  BSSY B1, `(.L_x_288) ;  /* 0x000000e000017945 */ /* 0x000fe20003800000 */
[----:B------:R-:W-:Y:S02]  /*a460*/  ISETP.GE.AND P2, PT, R154, 0x81, PT ;  /* 0x000000819a00780c */ /* 0x000fe40003f46270 */
[----:B------:R-:W-:Y:S01]  /*a470*/  IADD3 R156, P5, P4, R156, R22, R160 ;  /* 0x000000169c9c7210 */ /* 0x000fe20007cbe0a0 */
[----:B------:R-:W-:Y:S01]  /*a480*/  IMAD R20, R15, R20, RZ ;  /* 0x000000140f147224 */ /* 0x000fe200078e02ff */
[----:B------:R-:W-:Y:S02]  /*a490*/  ISETP.LT.OR P6, PT, R0, 0x1, !P2 ;  /* 0x000000010000780c */ /* 0x000fe400057c1670 */
[----:B------:R-:W-:Y:S01]  /*a4a0*/  IADD3 R14, P3, R158, R22, RZ ;  /* 0x000000169e0e7210 */ /* 0x000fe20007f7e0ff */
[----:B--2---:R-:W-:-:S05]  /*a4b0*/  @!P1 IMAD R3, R3, R17, R2 ;  /* 0x0000001103039224 */ /* 0x004fca00078e0202 */
[----:B------:R0:W-:Y:S01]  /*a4c0*/  @!P1 STG.E.U8 desc[UR36][R4.64+0xf9], R3 ;  /* 0x0000f90304009986 */ /* 0x0001e2000c101124 */
[C---:B------:R-:W-:Y:S02]  /*a4d0*/  ISETP.LT.OR P1, PT, R0.reuse, 0xf9, !P0 ;  /* 0x000000f90000780c */ /* 0x040fe40004721670 */
[----:B------:R-:W-:-:S11]  /*a4e0*/  ISETP.LT.OR P0, PT, R0, 0xfa, !P0 ;  /* 0x000000fa0000780c */ /* 0x000fd60004701670 */
[----:B0-----:R-:W-:Y:S05]  /*a4f0*/  @P1 BRA `(.L_x_289) ;  /* 0x00000000000c1947 */ /* 0x001fea0003800000 */
[----:B------:R-:W2:Y:S02]  /*a500*/  LDG.E.U8 R16, desc[UR36][R12.64+0xf8] ;  /* 0x0000f8240c107981 */ /* 0x000ea4000c1e1100 */
[----:B--2---:R-:W-:-:S05]  /*a510*/  PRMT R3, R16, 0x8880, RZ ;  /* 0x0000888010037816 */ /* 0x004fca00000000ff */
[----:B------:R-:W-:-:S07]  /*a520*/  IMAD R2, R3, R18, RZ ;  /* 0x0000001203027224 */ /* 0x000fce00078e02ff */
.L_x_289:
[----:B------:R-:W-:Y:S05]  /*a530*/  BSYNC B1 ;  /* 0x0000000000017941 */ /* 0x000fea0003800000 */
.L_x_288:
[----:B------:R-:W2:Y:S01]  /*a540*/  LDL.LU R3, [R1+0x1f8] ;  /* 0x0001f80001037983 */ /* 0x000ea20000300800 */
[----:B------:R-:W-:Y:S01]  /*a550*/  BSSY B1, `(.L_x_290) ;  /* 0x0000008000017945 */ /* 0x000fe20003800000 */
[----:B------:R-:W-:Y:S02]  /*a560*/  IMAD R21, R163, R21, R20 ;  /* 0x00000015a3157224 */ /* 0x000fe400078e0214 */
[----:B--2---:R-:W-:-:S05]  /*a570*/  @!P1 IMAD R3, R3, R17, R2 ;  /* 0x0000001103039224 */ /* 0x004fca00078e0202 */
[----:B------:R0:W-:Y:S01]  /*a580*/  @!P1 STG.E.U8 desc[UR36][R10.64+0xf8], R3 ;  /* 0x0000f8030a009986 */ /* 0x0001e2000c101124 */
[----:B------:R-:W-:Y:S05]  /*a590*/  @P0 BRA `(.L_x_291) ;  /* 0x00000000000c0947 */ /* 0x000fea0003800000 */
[----:B------:R-:W0:Y:S02]  /*a5a0*/  LDG.E.U8 R16, desc[UR36][R12.64+0xf9] ;  /* 0x0000f9240c107981 */ /* 0x000e24000c1e1100 */
[----:B0-----:R-:W-:-:S05]  /*a5b0*/  PRMT R3, R16, 0x8880, RZ ;  /* 0x0000888010037816 */ /* 0x001fca00000000ff */
[----:B------:R-:W-:-:S07]  /*a5c0*/  IMAD R2, R3, R18, RZ ;  /* 0x0000001203027224 */ /* 0x000fce00078e02ff */
.L_x_291:
[----:B------:R-:W-:Y:S05]  /*a5d0*/  BSYNC B1 ;  /* 0x0000000000017941 */ /* 0x000fea0003800000 */
.L_x_290:
[----:B0-----:R-:W2:Y:S01]  /*a5e0*/  LDL.LU R3, [R1+0x1fc] ;  /* 0x0001fc0001037983 */ /* 0x001ea20000300800 */
[----:B------:R-:W-:Y:S01]  /*a5f0*/  BSSY B1, `(.L_x_292) ;  /* 0x0000009000017945 */ /* 0x000fe20003800000 */
[----:B------:R-:W-:Y:S01]  /*a600*/  IADD3.X R15, R23, R159, R21, P3, !PT ;  /* 0x0000009f170f7210 */ /* 0x000fe20001ffe415 */
[----:B------:R-:W-:Y:S02]  /*a610*/  IMAD.IADD R160, R21, 0x1, R161 ;  /* 0x0000000115a07824 */ /* 0x000fe400078e02a1 */
[----:B--2---:R-:W-:-:S05]  /*a620*/  @!P0 IMAD R3, R3, R17, R2 ;  /* 0x0000001103038224 */ /* 0x004fca00078e0202 */
[----:B------:R0:W-:Y:S01]  /*a630*/  @!P0 STG.E.U8 desc[UR36][R10.64+0xf9], R3 ;  /* 0x0000f9030a008986 */ /* 0x0001e2000c101124 */
[----:B------:R-:W-:Y:S05]  /*a640*/  @P6 BRA `(.L_x_293) ;  /* 0x00000000000c6947 */ /* 0x000fea0003800000 */
[----:B------:R-:W0:Y:S02]  /*a650*/  LDG.E.U8 R16, desc[UR36][R14.64] ;  /* 0x000000240e107981 */ /* 0x000e24000c1e1100 */
[----:B0-----:R-:W-:-:S05]  /*a660*/  PRMT R3, R16, 0x8880, RZ ;  /* 0x0000888010037816 */ /* 0x001fca00000000ff */
[----:B------:R-:W-:-:S07]  /*a670*/  IMAD R2, R3, R18, RZ ;  /* 0x0000001203027224 */ /* 0x000fce00078e02ff */
.L_x_293:
[----:B------:R-:W-:Y:S05]  /*a680*/  BSYNC B1 ;  /* 0x0000000000017941 */ /* 0x000fea0003800000 */
.L_x_292:
[----:B------:R-:W-:Y:S01]  /*a690*/  ISETP.LT.OR P3, PT, R0, 0x2, !P2 ;  /* 0x000000020000780c */ /* 0x000fe20005761670 */
[----:B0-----:R-:W-:Y:S01]  /*a6a0*/  @!P6 IMAD R3, R24, R17, R2 ;  /* 0x000000111803e224 */ /* 0x001fe200078e0202 */
[----:B------:R-:W-:Y:S01]  /*a6b0*/  ISETP.GE.AND P0, PT, R154, 0x89, PT ;  /* 0x000000899a00780c */ /* 0x000fe20003f06270 */
[----:B------:R-:W-:Y:S01]  /*a6c0*/  BSSY B1, `(.L_x_294) ;  /* 0x000000b000017945 */ /* 0x000fe20003800000 */
[----:B------:R-:W-:Y:S02]  /*a6d0*/  IADD3.X R157, R153, R23, R160, P5, P4 ;  /* 0x00000017999d7210 */ /* 0x000fe40002fe84a0 */
[----:B------:R0:W-:Y:S01]  /*a6e0*/  @!P6 STG.E.U8 desc[UR36][R6.64], R3 ;  /* 0x000000030600e986 */ /* 0x0001e2000c101124 */
[C---:B------:R-:W-:Y:S02]  /*a6f0*/  ISETP.LT.OR P4, PT, R0.reuse, 0x1, !P0 ;  /* 0x000000010000780c */ /* 0x040fe40004781670 */
[C---:B------:R-:W-:Y:S02]  /*a700*/  ISETP.LT.OR P5, PT, R0.reuse, 0x2, !P0 ;  /* 0x000000020000780c */ /* 0x040fe400047a1670 */
[----:B------:R-:W-:-:S02]  /*a710*/  ISETP.LT.OR P6, PT, R0, 0x9, !P2 ;  /* 0x000000090000780c */ /* 0x000fc400057c1670 */
[----:B------:R-:W-:Y:S01]  /*a720*/  ISETP.LT.OR P1, PT, R0, 0xa, !P2 ;  /* 0x0000000a0000780c */ /* 0x000fe20005721670 */
[----:B------:R-:W-:-:S12]  /*a730*/  @P3 BRA `(.L_x_295) ;  /* 0x00000000000c3947 */ /* 0x000fd80003800000 */
[----:B------:R-:W0:Y:S02]  /*a740*/  LDG.E.U8 R16, desc[UR36][R14.64+0x1] ;  /* 0x000001240e107981 */ /* 0x000e24000c1e1100 */
[----:B0-----:R-:W-:-:S05]  /*a750*/  PRMT R3, R16, 0x8880, RZ ;  /* 0x0000888010037816 */ /* 0x001fca00000000ff */
[----:B------:R-:W-:-:S07]  /*a760*/  IMAD R2, R3, R18, RZ ;  /* 0x0000001203027224 */ /* 0x000fce00078e02ff */
.L_x_295:
[----:B------:R-:W-:Y:S05]  /*a770*/  BSYNC B1 ;  /* 0x0000000000017941 */ /* 0x000fea0003800000 */
.L_x_294:
[----:B------:R-:W-:Y:S01]  /*a780*/  @!P3 IMAD R25, R25, R17, R2 ;  /* 0x000000111919b224 */ /* 0x000fe200078e0202 */
[----:B------:R-:W-:Y:S04]  /*a790*/  BSSY B1, `(.L_x_296) ;  /* 0x0000006000017945 */ /* 0x000fe80003800000 */
[----:B------:R1:W-:Y:S01]  /*a7a0*/  @!P3 STG.E.U8 desc[UR36][R6.64+0x1], R25 ;  /* 0x000001190600b986 */ /* 0x0003e2000c101124 */
[----:B------:R-:W-:Y:S05]  /*a7b0*/  @P4 BRA `(.L_x_297) ;  /* 0x00000000000c4947 */ /* 0x000fea0003800000 */
[----:B------:R-:W0:Y:S02]  /*a7c0*/  LDG.E.U8 R16, desc[UR36][R156.64] ;  /* 0x000000249c107981 */ /* 0x000e24000c1e1100 */
[----:B0-----:R-:W-:-:S05]  /*a7d0*/  PRMT R3, R16, 0x8880, RZ ;  /* 0x0000888010037816 */ /* 0x001fca00000000ff */
[----:B------:R-:W-:-:S07]  /*a7e0*/  IMAD R2, R3, R18, RZ ;  /* 0x0000001203027224 */ /* 0x000fce00078e02ff */
.L_x_297:
[----:B------:R-:W-:Y:S05]  /*a7f0*/  BSYNC B1 ;  /* 0x0000000000017941 */ /* 0x000fea0003800000 */
.L_x_296:
[----:B0-----:R-:W-:Y:S01]  /*a800*/  @!P4 IMAD R3, R26, R17, R2 ;  /* 0x000000111a03c224 */ /* 0x001fe200078e0202 */
[----:B------:R-:W-:Y:S04]  /*a810*/  BSSY B1, `(.L_x_298) ;  /* 0x0000006000017945 */ /* 0x000fe80003800000 */
[----:B------:R0:W-:Y:S01]  /*a820*/  @!P4 STG.E.U8 desc[UR36][R8.64], R3 ;  /* 0x000000030800c986 */ /* 0x0001e2000c101124 */
[----:B------:R-:W-:Y:S05]  /*a830*/  @P5 BRA `(.L_x_299) ;  /* 0x00000000000c5947 */ /* 0x000fea0003800000 */
[----:B------:R-:W0:Y:S02]  /*a840*/  LDG.E.U8 R16, desc[UR36][R156.64+0x1] ;  /* 0x000001249c107981 */ /* 0x000e24000c1e1100 */
[----:B0-----:R-:W-:-:S05]  /*a850*/  PRMT R3, R16, 0x8880, RZ ;  /* 0x0000888010037816 */ /* 0x001fca00000000ff */
[----:B------:R-:W-:-:S07]  /*a860*/  IMAD R2, R3, R18, RZ ;  /* 0x0000001203027224 */ /* 0x000fce00078e02ff */
.L_x_299:
[----:B------:R-:W-:Y:S05]  /*a870*/  BSYNC B1 ;  /* 0x0000000000017941 */ /* 0x000fea0003800000 */
.L_x_298:
[----:B------:R-:W-:Y:S01]  /*a880*/  @!P5 IMAD R27, R27, R17, R2 ;  /* 0x000000111b1bd224 */ /* 0x000fe200078e0202 */
[----:B------:R-:W-:Y:S04]  /*a890*/  BSSY B1, `(.L_x_300) ;  /* 0x0000006000017945 */ /* 0x000fe80003800000 */
[----:B------:R2:W-:Y:S01]  /*a8a0*/  @!P5 STG.E.U8 desc[UR36][R8.64+0x1], R27 ;  /* 0x0000011b0800d986 */ /* 0x0005e2000c101124 */
[----:B------:R-:W-:Y:S05]  /*a8b0*/  @P6 BRA `(.L_x_301) ;  /* 0x00000000000c6947 */ /* 0x000fea0003800000 */
[----:B------:R-:W0:Y:S02]  /*a8c0*/  LDG.E.U8 R16, desc[UR36][R14.64+0x8] ;  /* 0x000008240e107981 */ /* 0x000e24000c1e1100 */
[----:B0-----:R-:W-:-:S05]  /*a8d0*/  PRMT R3, R16, 0x8880, RZ ;  /* 0x0000888010037816 */ /* 0x001fca00000000ff */
[----:B------:R-:W-:-:S07]  /*a8e0*/  IMAD R2, R3, R18, RZ ;  /* 0x0000001203027224 */ /* 0x000fce00078e02ff */
.L_x_301:
[----:B------:R-:W-:Y:S05]  /*a8f0*/  BSYNC B1 ;  /* 0x0000000000017941 */ /* 0x000fea0003800000 */
.L_x_300:
[----:B0-----:R-:W-:Y:S01]  /*a900*/  @!P6 IMAD R3, R28, R17, R2 ;  /* 0x000000111c03e224 */ /* 0x001fe200078e0202 */
[----:B------:R-:W-:Y:S04]  /*a910*/  BSSY B1, `(.L_x_302) ;  /* 0x0000006000017945 */ /* 0x000fe80003800000 */
[----:B------:R0:W-:Y:S01]  /*a920*/  @!P6 STG.E.U8 desc[UR36][R6.64+0x8], R3 ;  /* 0x000008030600e986 */ /* 0x0001e2000c101124 */
[----:B------:R-:W-:Y:S05]  /*a930*/  @P1 BRA `(.L_x_303) ;  /* 0x00000000000c1947 */ /* 0x000fea0003800000 */
[----:B------:R-:W0:Y:S02]  /*a940*/  LDG.E.U8 R16, desc[UR36][R14.64+0x9] ;  /* 0x000009240e107981 */ /* 0x000e24000c1e1100 */
[----:B0-----:R-:W-:-:S05]  /*a950*/  PRMT R3, R16, 0x8880, RZ ;  /* 0x0000888010037816 */ /* 0x001fca00000000ff */
[----:B------:R-:W-:-:S07]  /*a960*/  IMAD R2, R3, R18, RZ ;  /* 0x0000001203027224 */ /* 0x000fce00078e02ff */
.L_x_303:
[----:B------:R-:W-:Y:S05]  /*a970*/  BSYNC B1 ;  /* 0x0000000000017941 */ /* 0x000fea0003800000 */
.L_x_302:
[C---:B------:R-:W-:Y:S01]  /*a980*/  ISETP.LT.OR P4, PT, R0.reuse, 0x9, !P0 ;  /* 0x000000090000780c */ /* 0x040fe20004781670 */
[----:B------:R-:W-:Y:S01]  /*a990*/  @!P1 IMAD R29, R29, R17, R2 ;  /* 0x000000111d1d9224 */ /* 0x000fe200078e0202 */
[----:B------:R-:W-:Y:S01]  /*a9a0*/  BSSY B1, `(.L_x_304) ;  /* 0x000000a000017945 */ /* 0x000fe20003800000 */
[C---:B------:R-:W-:Y:S02]  /*a9b0*/  ISETP.LT.OR P3, PT, R0.reuse, 0xa, !P0 ;  /* 0x0000000a0000780c */ /* 0x040fe40004761670 */
[C---:B------:R-:W-:Y:S01]  /*a9c0*/  ISETP.LT.OR P5, PT, R0.reuse, 0x11, !P2 ;  /* 0x000000110000780c */ /* 0x040fe200057a1670 */
[----:B------:R3:W-:Y:S01]  /*a9d0*/  @!P1 STG.E.U8 desc[UR36][R6.64+0x9], R29 ;  /* 0x0000091d06009986 */ /* 0x0007e2000c101124 */
[C---:B------:R-:W-:Y:S02]  /*a9e0*/  ISETP.LT.OR P6, PT, R0.reuse, 0x12, !P2 ;  /* 0x000000120000780c */ /* 0x040fe400057c1670 */
[----:B------:R-:W-:-:S04]  /*a9f0*/  ISETP.LT.OR P1, PT, R0, 0x11, !P0 ;  /* 0x000000110000780c */ /* 0x000fc80004721670 */
[----:B------:R-:W-:Y:S09]  /*aa00*/  @P4 BRA `(.L_x_305) ;  /* 0x00000000000c4947 */ /* 0x000ff20003800000 */
[----:B------:R-:W0:Y:S02]  /*aa10*/  LDG.E.U8 R16, desc[UR36][R156.64+0x8] ;  /* 0x000008249c107981 */ /* 0x000e24000c1e1100 */
[----:B0-----:R-:W-:-:S05]  /*aa20*/  PRMT R3, R16, 0x8880, RZ ;  /* 0x0000888010037816 */ /* 0x001fca00000000ff */
[----:B------:R-:W-:-:S07]  /*aa30*/  IMAD R2, R3, R18, RZ ;  /* 0x0000001203027224 */ /* 0x000fce00078e02ff */
.L_x_305:
[----:B------:R-:W-:Y:S05]  /*aa40*/  BSYNC B1 ;  /* 0x0000000000017941 */ /* 0x000fea0003800000 */
.L_x_304:
[----:B0-----:R-:W-:Y:S01]  /*aa50*/  @!P4 IMAD R3, R30, R17, R2 ;  /* 0x000000111e03c224 */ /* 0x001fe200078e0202 */
[----:B------:R-:W-:Y:S04]  /*aa60*/  BSSY B1, `(.L_x_306) ;  /* 0x0000006000017945 */ /* 0x000fe80003800000 */
[----:B------:R0:W-:Y:S01]  /*aa70*/  @!P4 STG.E.U8 desc[UR36][R8.64+0x8], R3 ;  /* 0x000008030800c986 */ /* 0x0001e2000c101124 */
[----:B------:R-:W-:Y:S05]  /*aa80*/  @P3 BRA `(.L_x_307) ;  /* 0x00000000000c3947 */ /* 0x000fea0003800000 */
[----:B------:R-:W0:Y:S02]  /*aa90*/  LDG.E.U8 R16, desc[UR36][R156.64+0x9] ;  /* 0x000009249c107981 */ /* 0x000e24000c1e1100 */
[----:B0-----:R-:W-:-:S05]  /*aaa0*/  PRMT R3, R16, 0x8880, RZ ;  /* 0x0000888010037816 */ /* 0x001fca00000000ff */
[----:B------:R-:W-:-:S07]  /*aab0*/  IMAD R2, R3, R18, RZ ;  /* 0x0000001203027224 */ /* 0x000fce00078e02ff */
.L_x_307:
[----:B------:R-:W-:Y:S05]  /*aac0*/  BSYNC B1 ;  /* 0x0000000000017941 */ /* 0x000fea0003800000 */
.L_x_306:
[----:B------:R-:W-:Y:S01]  /*aad0*/  @!P3 IMAD R31, R31, R17, R2 ;  /* 0x000000111f1fb224 */ /* 0x000fe200078e0202 */
[----:B------:R-:W-:Y:S04]  /*aae0*/  BSSY B1, `(.L_x_308) ;  /* 0x0000006000017945 */ /* 0x000fe80003800000 */
[----:B------:R4:W-:Y:S01]  /*aaf0*/  @!P3 STG.E.U8 desc[UR36][R8.64+0x9], R31 ;  /* 0x0000091f0800b986 */ /* 0x0009e2000c101124 */
[----:B------:R-:W-:Y:S05]  /*ab00*/  @P5 BRA `(.L_x_309) ;  /* 0x00000000000c5947 */ /* 0x000fea0003800000 */
[----:B------:R-:W0:Y:S02]  /*ab10*/  LDG.E.U8 R16, desc[UR36][R14.64+0x10] ;  /* 0x000010240e107981 */ /* 0x000e24000c1e1100 */
[----:B0-----:R-:W-:-:S05]  /*ab20*/  PRMT R3, R16, 0x8880, RZ ;  /* 0x0000888010037816 */ /* 0x001fca00000000ff */
[----:B------:R-:W-:-:S07]  /*ab30*/  IMAD R2, R3, R18, RZ ;  /* 0x0000001203027224 */ /* 0x000fce00078e02ff */
.L_x_309:
[----:B------:R-:W-:Y:S05]  /*ab40*/  BSYNC B1 ;  /* 0x0000000000017941 */ /* 0x000fea0003800000 */
.L_x_308:
[----:B0-----:R-:W-:Y:S01]  /*ab50*/  @!P5 IMAD R3, R32, R17, R2 ;  /* 0x000000112003d224 */ /* 0x001fe200078e0202 */
[----:B------:R-:W-:Y:S04]  /*ab60*/  BSSY B1, `(.L_x_310) ;  /* 0x0000006000017945 */ /* 0x000fe80003800000 */
[----:B------:R0:W-:Y:S01]  /*ab70*/  @!P5 STG.E.U8 desc[UR36][R6.64+0x10], R3 ;  /* 0x000010030600d986 */ /* 0x0001e2000c101124 */
[----:B------:R-:W-:Y:S05]  /*ab80*/  @P6 BRA `(.L_x_311) ;  /* 0x00000000000c6947 */ /* 0x000fea0003800000 */
[----:B------:R-:W0:Y:S02]  /*ab90*/  LDG.E.U8 R16, desc[UR36][R14.64+0x11] ;  /* 0x000011240e107981 */ /* 0x000e24000c1e1100 */
[----:B0-----:R-:W-:-:S05]  /*aba0*/  PRMT R3, R16, 0x8880, RZ ;  /* 0x0000888010037816 */ /* 0x001fca00000000ff */
[----:B------:R-:W-:-:S07]  /*abb0*/  IMAD R2, R3, R18, RZ ;  /* 0x0000001203027224 */ /* 0x000fce00078e02ff */
.L_x_311:
[----:B------:R-:W-:Y:S05]  /*abc0*/  BSYNC B1 ;  /* 0x0000000000017941 */ /* 0x000fea0003800000 */
.L_x_310:
[----:B------:R-:W-:Y:S01]  /*abd0*/  @!P6 IMAD R33, R33, R17, R2 ;  /* 0x000000112121e224 */ /* 0x000fe200078e0202 */
[----:B------:R-:W-:Y:S04]  /*abe0*/  BSSY B1, `(.L_x_312) ;  /* 0x0000006000017945 */ /* 0x000fe80003800000 */
[----:B------:R0:W-:Y:S01]  /*abf0*/  @!P6 STG.E.U8 desc[UR36][R6.64+0x11], R33 ;  /* 0x000011210600e986 */ /* 0x0001e2000c101124 */
[----:B------:R-:W-:Y:S05]  /*ac00*/  @P1 BRA `(.L_x_313) ;  /* 0x00000000000c1947 */ /* 0x000fea0003800000 */
[----:B------:R-:W0:Y:S02]  /*ac10*/  LDG.E.U8 R16, desc[UR36][R156.64+0x10] ;  /* 0x000010249c107981 */ /* 0x000e24000c1e1100 */
[----:B0-----:R-:W-:-:S05]  /*ac20*/  PRMT R3, R16, 0x8880, RZ ;  /* 0x0000888010037816 */ /* 0x001fca00000000ff */
[----:B------:R-:W-:-:S07]  /*ac30*/  IMAD R2, R3, R18, RZ ;  /* 0x0000001203027224 */ /* 0x000fce00078e02ff */
.L_x_313:
[----:B------:R-:W-:Y:S05]  /*ac40*/  BSYNC B1 ;  /* 0x0000000000017941 */ /* 0x000fea0003800000 */
.L_x_312:
[----:B------:R-:W-:Y:S01]  /*ac50*/  ISETP.LT.OR P4, PT, R0, 0x12, !P0 ;  /* 0x000000120000780c */ /* 0x000fe20004781670 */
[----:B0-----:R-:W-:Y:S01]  /*ac60*/  @!P1 IMAD R3, R34, R17, R2 ;  /* 0x0000001122039224 */ /* 0x001fe200078e0202 */
        /* <DEDUP_REMOVED lines=10> */
.L_x_315:
[----:B------:R-:W-:Y:S05]  /*ad10*/  BSYNC B1 ;  /* 0x0000000000017941 */ /* 0x000fea0003800000 */
.L_x_314:
[----:B------:R-:W-:Y:S01]  /*ad20*/  @!P4 IMAD R35, R35, R17, R2 ;  /* 0x000000112323c224 */ /* 0x000fe200078e0202 */
[----:B------:R-:W-:Y:S04]  /*ad30*/  BSSY B1, `(.L_x_316) ;  /* 0x0000006000017945 */ /* 0x000fe80003800000 */
[----:B------:R0:W-:Y:S01]  /*ad40*/  @!P4 STG.E.U8 desc[UR36][R8.64+0x11], R35 ;  /* 0x000011230800c986 */ /* 0x0001e2000c101124 */
[----:B------:R-:W-:Y:S05]  /*ad50*/  @P3 BRA `(.L_x_317) ;  /* 0x00000000000c3947 */ /* 0x000fea0003800000 */
[----:B------:R-:W0:Y:S02]  /*ad60*/  LDG.E.U8 R16, desc[UR36][R14.64+0x18] ;  /* 0x000018240e107981 */ /* 0x000e24000c1e1100 */
[----:B0-----:R-:W-:-:S05]  /*ad70*/  PRMT R3, R16, 0x8880, RZ ;  /* 0x0000888010037816 */ /* 0x001fca00000000ff */
[----:B------:R-:W-:-:S07]  /*ad80*/  IMAD R2, R3, R18, RZ ;  /* 0x0000001203027224 */ /* 0x000fce00078e02ff */
.L_x_317:
[----:B------:R-:W-:Y:S05]  /*ad90*/  BSYNC B1 ;  /* 0x0000000000017941 */ /* 0x000fea0003800000 */
.L_x_316:
[----:B0-----:R-:W-:Y:S01]  /*ada0*/  @!P3 IMAD R3, R36, R17, R2 ;  /* 0x000000112403b224 */ /* 0x001fe200078e0202 */
[----:B------:R-:W-:Y:S04]  /*adb0*/  BSSY B1, `(.L_x_318) ;  /* 0x0000006000017945 */ /* 0x000fe80003800000 */
[----:B------:R0:W-:Y:S01]  /*adc0*/  @!P3 STG.E.U8 desc[UR36][R6.64+0x18], R3 ;  /* 0x000018030600b986 */ /* 0x0001e2000c101124 */
[----:B------:R-:W-:Y:S05]  /*add0*/  @P5 BRA `(.L_x_319) ;  /* 0x00000000000c5947 */ /* 0x000fea0003800000 */
[----:B------:R-:W0:Y:S02]  /*ade0*/  LDG.E.U8 R16, desc[UR36][R14.64+0x19] ;  /* 0x000019240e107981 */ /* 0x000e24000c1e1100 */
[----:B0-----:R-:W-:-:S05]  /*adf0*/  PRMT R3, R16, 0x8880, RZ ;  /* 0x0000888010037816 */ /* 0x001fca00000000ff */
[----:B------:R-:W-:-:S07]  /*ae00*/  IMAD R2, R3, R18, RZ ;  /* 0x0000001203027224 */ /* 0x000fce00078e02ff */
.L_x_319:
[----:B------:R-:W-:Y:S05]  /*ae10*/  BSYNC B1 ;  /* 0x0000000000017941 */ /* 0x000fea0003800000 */
.L_x_318:
[----:B------:R-:W-:Y:S01]  /*ae20*/  @!P5 IMAD R37, R37, R17, R2 ;  /* 0x000000112525d224 */ /* 0x000fe200078e0202 */
[----:B------:R-:W-:Y:S04]  /*ae30*/  BSSY B1, `(.L_x_320) ;  /* 0x0000006000017945 */ /* 0x000fe80003800000 */
[----:B------:R0:W-:Y:S01]  /*ae40*/  @!P5 STG.E.U8 desc[UR36][R6.64+0x19], R37 ;  /* 0x000019250600d986 */ /* 0x0001e2000c101124 */
[----:B------:R-:W-:Y:S05]  /*ae50*/  @P6 BRA `(.L_x_321) ;  /* 0x00000000000c6947 */ /* 0x000fea0003800000 */
[----:B------:R-:W0:Y:S02]  /*ae60*/  LDG.E.U8 R16, desc[UR36][R156.64+0x18] ;  /* 0x000018249c107981 */ /* 0x000e24000c1e1100 */
[----:B0-----:R-:W-:-:S05]  /*ae70*/  PRMT R3, R16, 0x8880, RZ ;  /* 0x0000888010037816 */ /* 0x001fca00000000ff */
[----:B------:R-:W-:-:S07]  /*ae80*/  IMAD R2, R3, R18, RZ ;  /* 0x0000001203027224 */ /* 0x000fce00078e02ff */
.L_x_321:
[----:B------:R-:W-:Y:S05]  /*ae90*/  BSYNC B1 ;  /* 0x0000000000017941 */ /* 0x000fea0003800000 */
.L_x_320:
[----:B0-----:R-:W-:Y:S01]  /*aea0*/  @!P6 IMAD R3, R38, R17, R2 ;  /* 0x000000112603e224 */ /* 0x001fe200078e0202 */
[----:B------:R-:W-:Y:S04]  /*aeb0*/  BSSY B1, `(.L_x_322) ;  /* 0x0000006000017945 */ /* 0x000fe80003800000 */
[----:B------:R0:W-:Y:S01]  /*aec0*/  @!P6 STG.E.U8 desc[UR36][R8.64+0x18], R3 ;  /* 0x000018030800e986 */ /* 0x0001e2000c101124 */
[----:B------:R-:W-:Y:S05]  /*aed0*/  @P1 BRA `(.L_x_323) ;  /* 0x00000000000c1947 */ /* 0x000fea0003800000 */
[----:B------:R-:W0:Y:S02]  /*aee0*/  LDG.E.U8 R16, desc[UR36][R156.64+0x19] ;  /* 0x000019249c107981 */ /* 0x000e24000c1e1100 */
[----:B0-----:R-:W-:-:S05]  /*aef0*/  PRMT R3, R16, 0x8880, RZ ;  /* 0x0000888010037816 */ /* 0x001fca00000000ff */
[----:B------:R-:W-:-:S07]  /*af00*/  IMAD R2, R3, R18, RZ ;  /* 0x0000001203027224 */ /* 0x000fce00078e02ff */
.L_x_323:
[----:B------:R-:W-:Y:S05]  /*af10*/  BSYNC B1 ;  /* 0x0000000000017941 */ /* 0x000fea0003800000 */
.L_x_322:
        /* <DEDUP_REMOVED lines=12> */
.L_x_325:
[----:B------:R-:W-:Y:S05]  /*afe0*/  BSYNC B1 ;  /* 0x0000000000017941 */ /* 0x000fea0003800000 */
.L_x_324:
[----:B0-----:R-:W-:Y:S01]  /*aff0*/  @!P4 IMAD R3, R40, R17, R2 ;  /* 0x000000112803c224 */ /* 0x001fe200078e0202 */
[----:B------:R-:W-:Y:S04]  /*b000*/  BSSY B1, `(.L_x_326) ;  /* 0x0000006000017945 */ /* 0x000fe80003800000 */
[----:B------:R0:W-:Y:S01]  /*b010*/  @!P4 STG.E.U8 desc[UR36][R6.64+0x20], R3 ;  /* 0x000020030600c986 */ /* 0x0001e2000c101124 */
[----:B------:R-:W-:Y:S05]  /*b020*/  @P3 BRA `(.L_x_327) ;  /* 0x00000000000c3947 */ /* 0x000fea0003800000 */
[----:B------:R-:W0:Y:S02]  /*b030*/  LDG.E.U8 R16, desc[UR36][R14.64+0x21] ;  /* 0x000021240e107981 */ /* 0x000e24000c1e1100 */
[----:B0-----:R-:W-:-:S05]  /*b040*/  PRMT R3, R16, 0x8880, RZ ;  /* 0x0000888010037816 */ /* 0x001fca00000000ff */
[----:B------:R-:W-:-:S07]  /*b050*/  IMAD R2, R3, R18, RZ ;  /* 0x0000001203027224 */ /* 0x000fce00078e02ff */
.L_x_327:
[----:B------:R-:W-:Y:S05]  /*b060*/  BSYNC B1 ;  /* 0x0000000000017941 */ /* 0x000fea0003800000 */
.L_x_326:
[----:B------:R-:W-:Y:S01]  /*b070*/  @!P3 IMAD R41, R41, R17, R2 ;  /* 0x000000112929b224 */ /* 0x000fe200078e0202 */
[----:B------:R-:W-:Y:S04]  /*b080*/  BSSY B1, `(.L_x_328) ;  /* 0x0000006000017945 */ /* 0x000fe80003800000 */
[----:B------:R0:W-:Y:S01]  /*b090*/  @!P3 STG.E.U8 desc[UR36][R6.64+0x21], R41 ;  /* 0x000021290600b986 */ /* 0x0001e2000c101124 */
[----:B------:R-:W-:Y:S05]  /*b0a0*/  @P5 BRA `(.L_x_329) ;  /* 0x00000000000c5947 */ /* 0x000fea0003800000 */
[----:B------:R-:W0:Y:S02]  /*b0b0*/  LDG.E.U8 R16, desc[UR36][R156.64+0x20] ;  /* 0x000020249c107981 */ /* 0x000e24000c1e1100 */
[----:B0-----:R-:W-:-:S05]  /*b0c0*/  PRMT R3, R16, 0x8880, RZ ;  /* 0x0000888010037816 */ /* 0x001fca00000000ff */
[----:B------:R-:W-:-:S07]  /*b0d0*/  IMAD R2, R3, R18, RZ ;  /* 0x0000001203027224 */ /* 0x000fce00078e02ff */
.L_x_329:
[----:B------:R-:W-:Y:S05]  /*b0e0*/  BSYNC B1 ;  /* 0x0000000000017941 */ /* 0x000fea0003800000 */
.L_x_328:
[----:B0-----:R-:W-:Y:S01]  /*b0f0*/  @!P5 IMAD R3, R42, R17, R2 ;  /* 0x000000112a03d224 */ /* 0x001fe200078e0202 */
[----:B------:R-:W-:Y:S04]  /*b100*/  BSSY B1, `(.L_x_330) ;  /* 0x0000006000017945 */ /* 0x000fe80003800000 */
[----:B------:R0:W-:Y:S01]  /*b110*/  @!P5 STG.E.U8 desc[UR36][R8.64+0x20], R3 ;  /* 0x000020030800d986 */ /* 0x0001e2000c101124 */
[----:B------:R-:W-:Y:S05]  /*b120*/  @P6 BRA `(.L_x_331) ;  /* 0x00000000000c6947 */ /* 0x000fea0003800000 */
[----:B------:R-:W0:Y:S02]  /*b130*/  LDG.E.U8 R16, desc[UR36][R156.64+0x21] ;  /* 0x000021249c107981 */ /* 0x000e24000c1e1100 */
[----:B0-----:R-:W-:-:S05]  /*b140*/  PRMT R3, R16, 0x8880, RZ ;  /* 0x0000888010037816 */ /* 0x001fca00000000ff */
[----:B------:R-:W-:-:S07]  /*b150*/  IMAD R2, R3, R18, RZ ;  /* 0x0000001203027224 */ /* 0x000fce00078e02ff */
.L_x_331:
[----:B------:R-:W-:Y:S05]  /*b160*/  BSYNC B1 ;  /* 0x0000000000017941 */ /* 0x000fea0003800000 */
.L_x_330:
[----:B------:R-:W-:Y:S01]  /*b170*/  @!P6 IMAD R43, R43, R17, R2 ;  /* 0x000000112b2be224 */ /* 0x000fe200078e0202 */
[----:B------:R-:W-:Y:S04]  /*b180*/  BSSY B1, `(.L_x_332) ;  /* 0x0000006000017945 */ /* 0x000fe80003800000 */
[----:B------:R0:W-:Y:S01]  /*b190*/  @!P6 STG.E.U8 desc[UR36][R8.64+0x21], R43 ;  /* 0x0000212b0800e986 */ /* 0x0001e2000c101124 */
[----:B------:R-:W-:Y:S05]  /*b1a0*/  @P1 BRA `(.L_x_333) ;  /* 0x00000000000c1947 */ /* 0x000fea0003800000 */
[----:B------:R-:W0:Y:S02]  /*b1b0*/  LDG.E.U8 R16, desc[UR36][R14.64+0x28] ;  /* 0x000028240e107981 */ /* 0x000e24000c1e1100 */
[----:B0-----:R-:W-:-:S05]  /*b1c0*/  PRMT R3, R16, 0x8880, RZ ;  /* 0x0000888010037816 */ /* 0x001fca00000000ff */
[----:B------:R-:W-:-:S07]  /*b1d0*/  IMAD R2, R3, R18, RZ ;  /* 0x0000001203027224 */ /* 0x000fce00078e02ff */
.L_x_333:
[----:B------:R-:W-:Y:S05]  /*b1e0*/  BSYNC B1 ;  /* 0x0000000000017941 */ /* 0x000fea0003800000 */
.L_x_332:
        /* <DEDUP_REMOVED lines=12> */
.L_x_335:
[----:B------:R-:W-:Y:S05]  /*b2b0*/  BSYNC B1 ;  /* 0x0000000000017941 */ /* 0x000fea0003800000 */
.L_x_334:
[----:B------:R-:W-:Y:S01]  /*b2c0*/  @!P4 IMAD R45, R45, R17, R2 ;  /* 0x000000112d2dc224 */ /* 0x000fe200078e0202 */
[----:B------:R-:W-:Y:S04]  /*b2d0*/  BSSY B1, `(.L_x_336) ;  /* 0x0000006000017945 */ /* 0x000fe80003800000 */
[----:B------:R0:W-:Y:S01]  /*b2e0*/  @!P4 STG.E.U8 desc[UR36][R6.64+0x29], R45 ;  /* 0x0000292d0600c986 */ /* 0x0001e2000c101124 */
[----:B------:R-:W-:Y:S05]  /*b2f0*/  @P3 BRA `(.L_x_337) ;  /* 0x00000000000c3947 */ /* 0x000fea0003800000 */
[----:B------:R-:W0:Y:S02]  /*b300*/  LDG.E.U8 R16, desc[UR36][R156.64+0x28] ;  /* 0x000028249c107981 */ /* 0x000e24000c1e1100 */
[----:B0-----:R-:W-:-:S05]  /*b310*/  PRMT R3, R16, 0x8880, RZ ;  /* 0x0000888010037816 */ /* 0x001fca00000000ff */
[----:B------:R-:W-:-:S07]  /*b320*/  IMAD R2, R3, R18, RZ ;  /* 0x0000001203027224 */ /* 0x000fce00078e02ff */
.L_x_337:
[----:B------:R-:W-:Y:S05]  /*b330*/  BSYNC B1 ;  /* 0x0000000000017941 */ /* 0x000fea0003800000 */
.L_x_336:
[----:B0-----:R-:W-:Y:S01]  /*b340*/  @!P3 IMAD R3, R46, R17, R2 ;  /* 0x000000112e03b224 */ /* 0x001fe200078e0202 */
[----:B------:R-:W-:Y:S04]  /*b350*/  BSSY B1, `(.L_x_338) ;  /* 0x0000006000017945 */ /* 0x000fe80003800000 */
[----:B------:R0:W-:Y:S01]  /*b360*/  @!P3 STG.E.U8 desc[UR36][R8.64+0x28], R3 ;  /* 0x000028030800b986 */ /* 0x0001e2000c101124 */
[----:B------:R-:W-:Y:S05]  /*b370*/  @P5 BRA `(.L_x_339) ;  /* 0x00000000000c5947 */ /* 0x000fea0003800000 */
[----:B------:R-:W0:Y:S02]  /*b380*/  LDG.E.U8 R16, desc[UR36][R156.64+0x29] ;  /* 0x000029249c107981 */ /* 0x000e24000c1e1100 */
[----:B0-----:R-:W-:-:S05]  /*b390*/  PRMT R3, R16, 0x8880, RZ ;  /* 0x0000888010037816 */ /* 0x001fca00000000ff */
[----:B------:R-:W-:-:S07]  /*b3a0*/  IMAD R2, R3, R18, RZ ;  /* 0x0000001203027224 */ /* 0x000fce00078e02ff */
.L_x_339:
[----:B------:R-:W-:Y:S05]  /*b3b0*/  BSYNC B1 ;  /* 0x0000000000017941 */ /* 0x000fea0003800000 */
.L_x_338:
[----:B------:R-:W-:Y:S01]  /*b3c0*/  @!P5 IMAD R47, R47, R17, R2 ;  /* 0x000000112f2fd224 */ /* 0x000fe200078e0202 */
[----:B------:R-:W-:Y:S04]  /*b3d0*/  BSSY B1, `(.L_x_340) ;  /* 0x0000006000017945 */ /* 0x000fe80003800000 */
[----:B------:R0:W-:Y:S01]  /*b3e0*/  @!P5 STG.E.U8 desc[UR36][R8.64+0x29], R47 ;  /* 0x0000292f0800d986 */ /* 0x0001e2000c101124 */
[----:B------:R-:W-:Y:S05]  /*b3f0*/  @P6 BRA `(.L_x_341) ;  /* 0x00000000000c6947 */ /* 0x000fea0003800000 */
[----:B------:R-:W0:Y:S02]  /*b400*/  LDG.E.U8 R16, desc[UR36][R14.64+0x30] ;  /* 0x000030240e107981 */ /* 0x000e24000c1e1100 */
[----:B0-----:R-:W-:-:S05]  /*b410*/  PRMT R3, R16, 0x8880, RZ ;  /* 0x0000888010037816 */ /* 0x001fca00000000ff */
[----:B------:R-:W-:-:S07]  /*b420*/  IMAD R2, R3, R18, RZ ;  /* 0x0000001203027224 */ /* 0x000fce00078e02ff */
.L_x_341:
[----:B------:R-:W-:Y:S05]  /*b430*/  BSYNC B1 ;  /* 0x0000000000017941 */ /* 0x000fea0003800000 */
.L_x_340:
[----:B0-----:R-:W-:Y:S01]  /*b440*/  @!P6 IMAD R3, R48, R17, R2 ;  /* 0x000000113003e224 */ /* 0x001fe200078e0202 */
[----:B------:R-:W-:Y:S04]  /*b450*/  BSSY B1, `(.L_x_342) ;  /* 0x0000006000017945 */ /* 0x000fe80003800000 */
[----:B------:R0:W-:Y:S01]  /*b460*/  @!P6 STG.E.U8 desc[UR36][R6.64+0x30], R3 ;  /* 0x000030030600e986 */ /* 0x0001e2000c101124 */
[----:B------:R-:W-:Y:S05]  /*b470*/  @P1 BRA `(.L_x_343) ;  /* 0x00000000000c1947 */ /* 0x000fea0003800000 */
[----:B------:R-:W0:Y:S02]  /*b480*/  LDG.E.U8 R16, desc[UR36][R14.64+0x31] ;  /* 0x000031240e107981 */ /* 0x000e24000c1e1100 */
[----:B0-----:R-:W-:-:S05]  /*b490*/  PRMT R3, R16, 0x8880, RZ ;  /* 0x0000888010037816 */ /* 0x001fca00000000ff */
[----:B------:R-:W-:-:S07]  /*b4a0*/  IMAD R2, R3, R18, RZ ;  /* 0x0000001203027224 */ /* 0x000fce00078e02ff */
.L_x_343:
[----:B------:R-:W-:Y:S05]  /*b4b0*/  BSYNC B1 ;  /* 0x0000000000017941 */ /* 0x000fea0003800000 */
.L_x_342:
        /* <DEDUP_REMOVED lines=12> */
.L_x_345:
[----:B------:R-:W-:Y:S05]  /*b580*/  BSYNC B1 ;  /* 0x0000000000017941 */ /* 0x000fea0003800000 */
.L_x_344:
[----:B0-----:R-:W-:Y:S01]  /*b590*/  @!P4 IMAD R3, R50, R17, R2 ;  /* 0x000000113203c224 */ /* 0x001fe200078e0202 */
[----:B------:R-:W-:Y:S04]  /*b5a0*/  BSSY B1, `(.L_x_346) ;  /* 0x0000006000017945 */ /* 0x000fe80003800000 */
[----:B------:R0:W-:Y:S01]  /*b5b0*/  @!P4 STG.E.U8 desc[UR36][R8.64+0x30], R3 ;  /* 0x000030030800c986 */ /* 0x0001e2000c101124 */
[----:B------:R-:W-:Y:S05]  /*b5c0*/  @P3 BRA `(.L_x_347) ;  /* 0x00000000000c3947 */ /* 0x000fea0003800000 */
[----:B------:R-:W0:Y:S02]  /*b5d0*/  LDG.E.U8 R16, desc[UR36][R156.64+0x31] ;  /* 0x000031249c107981 */ /* 0x000e24000c1e1100 */
[----:B0-----:R-:W-:-:S05]  /*b5e0*/  PRMT R3, R16, 0x8880, RZ ;  /* 0x0000888010037816 */ /* 0x001fca00000000ff */
[----:B------:R-:W-:-:S07]  /*b5f0*/  IMAD R2, R3, R18, RZ ;  /* 0x0000001203027224 */ /* 0x000fce00078e02ff */
.L_x_347:
[----:B------:R-:W-:Y:S05]  /*b600*/  BSYNC B1 ;  /* 0x0000000000017941 */ /* 0x000fea0003800000 */
.L_x_346:
[----:B------:R-:W-:Y:S01]  /*b610*/  @!P3 IMAD R51, R51, R17, R2 ;  /* 0x000000113333b224 */ /* 0x000fe200078e0202 */
[----:B------:R-:W-:Y:S04]  /*b620*/  BSSY B1, `(.L_x_348) ;  /* 0x0000006000017945 */ /* 0x000fe80003800000 */
[----:B------:R0:W-:Y:S01]  /*b630*/  @!P3 STG.E.U8 desc[UR36][R8.64+0x31], R51 ;  /* 0x000031330800b986 */ /* 0x0001e2000c101124 */
[----:B------:R-:W-:Y:S05]  /*b640*/  @P5 BRA `(.L_x_349) ;  /* 0x00000000000c5947 */ /* 0x000fea0003800000 */
[----:B------:R-:W0:Y:S02]  /*b650*/  LDG.E.U8 R16, desc[UR36][R14.64+0x38] ;  /* 0x000038240e107981 */ /* 0x000e24000c1e1100 */
[----:B0-----:R-:W-:-:S05]  /*b660*/  PRMT R3, R16, 0x8880, RZ ;  /* 0x0000888010037816 */ /* 0x001fca00000000ff */
[----:B------:R-:W-:-:S07]  /*b670*/  IMAD R2, R3, R18, RZ ;  /* 0x0000001203027224 */ /* 0x000fce00078e02ff */
.L_x_349:
[----:B------:R-:W-:Y:S05]  /*b680*/  BSYNC B1 ;  /* 0x0000000000017941 */ /* 0x000fea0003800000 */
.L_x_348:
[----:B0-----:R-:W-:Y:S01]  /*b690*/  @!P5 IMAD R3, R52, R17, R2 ;  /* 0x000000113403d224 */ /* 0x001fe200078e0202 */
[----:B------:R-:W-:Y:S04]  /*b6a0*/  BSSY B1, `(.L_x_350) ;  /* 0x0000006000017945 */ /* 0x000fe80003800000 */
[----:B------:R0:W-:Y:S01]  /*b6b0*/  @!P5 STG.E.U8 desc[UR36][R6.64+0x38], R3 ;  /* 0x000038030600d986 */ /* 0x0001e2000c101124 */
[----:B------:R-:W-:Y:S05]  /*b6c0*/  @P6 BRA `(.L_x_351) ;  /* 0x00000000000c6947 */ /* 0x000fea0003800000 */
[----:B------:R-:W0:Y:S02]  /*b6d0*/  LDG.E.U8 R16, desc[UR36][R14.64+0x39] ;  /* 0x000039240e107981 */ /* 0x000e24000c1e1100 */
[----:B0-----:R-:W-:-:S05]  /*b6e0*/  PRMT R3, R16, 0x8880, RZ ;  /* 0x0000888010037816 */ /* 0x001fca00000000ff */
[----:B------:R-:W-:-:S07]  /*b6f0*/  IMAD R2, R3, R18, RZ ;  /* 0x0000001203027224 */ /* 0x000fce00078e02ff */
.L_x_351:
[----:B------:R-:W-:Y:S05]  /*b700*/  BSYNC B1 ;  /* 0x0000000000017941 */ /* 0x000fea0003800000 */
.L_x_350:
[----:B------:R-:W-:Y:S01]  /*b710*/  @!P6 IMAD R53, R53, R17, R2 ;  /* 0x000000113535e224 */ /* 0x000fe200078e0202 */
[----:B------:R-:W-:Y:S04]  /*b720*/  BSSY B1, `(.L_x_352) ;  /* 0x0000006000017945 */ /* 0x000fe80003800000 */
[----:B------:R0:W-:Y:S01]  /*b730*/  @!P6 STG.E.U8 desc[UR36][R6.64+0x39], R53 ;  /* 0x000039350600e986 */ /* 0x0001e2000c101124 */
[----:B------:R-:W-:Y:S05]  /*b740*/  @P1 BRA `(.L_x_353) ;  /* 0x00000000000c1947 */ /* 0x000fea0003800000 */
[----:B------:R-:W0:Y:S02]  /*b750*/  LDG.E.U8 R16, desc[UR36][R156.64+0x38] ;  /* 0x000038249c107981 */ /* 0x000e24000c1e1100 */
[----:B0-----:R-:W-:-:S05]  /*b760*/  PRMT R3, R16, 0x8880, RZ ;  /* 0x0000888010037816 */ /* 0x001fca00000000ff */
[----:B------:R-:W-:-:S07]  /*b770*/  IMAD R2, R3, R18, RZ ;  /* 0x0000001203027224 */ /* 0x000fce00078e02ff */
.L_x_353:
[----:B------:R-:W-:Y:S05]  /*b780*/  BSYNC B1 ;  /* 0x0000000000017941 */ /* 0x000fea0003800000 */
.L_x_352:
        /* <DEDUP_REMOVED lines=12> */
.L_x_355:
[----:B------:R-:W-:Y:S05]  /*b850*/  BSYNC B1 ;  /* 0x0000000000017941 */ /* 0x000fea0003800000 */
.L_x_354:
[----:B------:R-:W-:Y:S01]  /*b860*/  @!P4 IMAD R55, R55, R17, R2 ;  /* 0x000000113737c224 */ /* 0x000fe200078e0202 */
[----:B------:R-:W-:Y:S04]  /*b870*/  BSSY B1, `(.L_x_356) ;  /* 0x0000006000017945 */ /* 0x000fe80003800000 */
[----:B------:R0:W-:Y:S01]  /*b880*/  @!P4 STG.E.U8 desc[UR36][R8.64+0x39], R55 ;  /* 0x000039370800c986 */ /* 0x0001e2000c101124 */
[----:B------:R-:W-:Y:S05]  /*b890*/  @P3 BRA `(.L_x_357) ;  /* 0x00000000000c3947 */ /* 0x000fea0003800000 */
[----:B------:R-:W0:Y:S02]  /*b8a0*/  LDG.E.U8 R16, desc[UR36][R14.64+0x40] ;  /* 0x000040240e107981 */ /* 0x000e24000c1e1100 */
[----:B0-----:R-:W-:-:S05]  /*b8b0*/  PRMT R3, R16, 0x8880, RZ ;  /* 0x0000888010037816 */ /* 0x001fca00000000ff */
[----:B------:R-:W-:-:S07]  /*b8c0*/  IMAD R2, R3, R18, RZ ;  /* 0x0000001203027224 */ /* 0x000fce00078e02ff */
.L_x_357:
[----:B------:R-:W-:Y:S05]  /*b8d0*/  BSYNC B1 ;  /* 0x0000000000017941 */ /* 0x000fea0003800000 */
.L_x_356:
[----:B0-----:R-:W-:Y:S01]  /*b8e0*/  @!P3 IMAD R3, R56, R17, R2 ;  /* 0x000000113803b224 */ /* 0x001fe200078e0202 */
[----:B------:R-:W-:Y:S04]  /*b8f0*/  BSSY B1, `(.L_x_358) ;  /* 0x0000006000017945 */ /* 0x000fe80003800000 */
[----:B------:R0:W-:Y:S01]  /*b900*/  @!P3 STG.E.U8 desc[UR36][R6.64+0x40], R3 ;  /* 0x000040030600b986 */ /* 0x0001e2000c101124 */
[----:B------:R-:W-:Y:S05]  /*b910*/  @P5 BRA `(.L_x_359) ;  /* 0x00000000000c5947 */ /* 0x000fea0003800000 */
[----:B------:R-:W0:Y:S02]  /*b920*/  LDG.E.U8 R16, desc[UR36][R14.64+0x41] ;  /* 0x000041240e107981 */ /* 0x000e24000c1e1100 */
[----:B0-----:R-:W-:-:S05]  /*b930*/  PRMT R3, R16, 0x8880, RZ ;  /* 0x0000888010037816 */ /* 0x001fca00000000ff */
[----:B------:R-:W-:-:S07]  /*b940*/  IMAD R2, R3, R18, RZ ;  /* 0x0000001203027224 */ /* 0x000fce00078e02ff */
.L_x_359:
[----:B------:R-:W-:Y:S05]  /*b950*/  BSYNC B1 ;  /* 0x0000000000017941 */ /* 0x000fea0003800000 */
.L_x_358:
[----:B------:R-:W-:Y:S01]  /*b960*/  @!P5 IMAD R57, R57, R17, R2 ;  /* 0x000000113939d224 */ /* 0x000fe200078e0202 */
[----:B------:R-:W-:Y:S04]  /*b970*/  BSSY B1, `(.L_x_360) ;  /* 0x0000006000017945 */ /* 0x000fe80003800000 */
[----:B------:R0:W-:Y:S01]  /*b980*/  @!P5 STG.E.U8 desc[UR36][R6.64+0x41], R57 ;  /* 0x000041390600d986 */ /* 0x0001e2000c101124 */
[----:B------:R-:W-:Y:S05]  /*b990*/  @P6 BRA `(.L_x_361) ;  /* 0x00000000000c6947 */ /* 0x000fea0003800000 */
[----:B------:R-:W0:Y:S02]  /*b9a0*/  LDG.E.U8 R16, desc[UR36][R156.64+0x40] ;  /* 0x000040249c107981 */ /* 0x000e24000c1e1100 */
[----:B0-----:R-:W-:-:S05]  /*b9b0*/  PRMT R3, R16, 0x8880, RZ ;  /* 0x0000888010037816 */ /* 0x001fca00000000ff */
[----:B------:R-:W-:-:S07]  /*b9c0*/  IMAD R2, R3, R18, RZ ;  /* 0x0000001203027224 */ /* 0x000fce00078e02ff */
.L_x_361:
[----:B------:R-:W-:Y:S05]  /*b9d0*/  BSYNC B1 ;  /* 0x0000000000017941 */ /* 0x000fea0003800000 */
.L_x_360:
[----:B0-----:R-:W-:Y:S01]  /*b9e0*/  @!P6 IMAD R3, R58, R17, R2 ;  /* 0x000000113a03e224 */ /* 0x001fe200078e0202 */
[----:B------:R-:W-:Y:S04]  /*b9f0*/  BSSY B1, `(.L_x_362) ;  /* 0x0000006000017945 */ /* 0x000fe80003800000 */
[----:B------:R0:W-:Y:S01]  /*ba00*/  @!P6 STG.E.U8 desc[UR36][R8.64+0x40], R3 ;  /* 0x000040030800e986 */ /* 0x0001e2000c101124 */
[----:B------:R-:W-:Y:S05]  /*ba10*/  @P1 BRA `(.L_x_363) ;  /* 0x00000000000c1947 */ /* 0x000fea0003800000 */
[----:B------:R-:W0:Y:S02]  /*ba20*/  LDG.E.U8 R16, desc[UR36][R156.64+0x41] ;  /* 0x000041249c107981 */ /* 0x000e24000c1e1100 */
[----:B0-----:R-:W-:-:S05]  /*ba30*/  PRMT R3, R16, 0x8880, RZ ;  /* 0x0000888010037816 */ /* 0x001fca00000000ff */
[----:B------:R-:W-:-:S07]  /*ba40*/  IMAD R2, R3, R18, RZ ;  /* 0x0000001203027224 */ /* 0x000fce00078e02ff */
.L_x_363:
[----:B------:R-:W-:Y:S05]  /*ba50*/  BSYNC B1 ;  /* 0x0000000000017941 */ /* 0x000fea0003800000 */
.L_x_362:
        /* <DEDUP_REMOVED lines=12> */
.L_x_365:
[----:B------:R-:W-:Y:S05]  /*bb20*/  BSYNC B1 ;  /* 0x0000000000017941 */ /* 0x000fea0003800000 */
.L_x_364:
[----:B0-----:R-:W-:Y:S01]  /*bb30*/  @!P4 IMAD R3, R60, R17, R2 ;  /* 0x000000113c03c224 */ /* 0x001fe200078e0202 */
[----:B------:R-:W-:Y:S04]  /*bb40*/  BSSY B1, `(.L_x_366) ;  /* 0x0000006000017945 */ /* 0x000fe80003800000 */
[----:B------:R0:W-:Y:S01]  /*bb50*/  @!P4 STG.E.U8 desc[UR36][R6.64+0x48], R3 ;  /* 0x000048030600c986 */ /* 0x0001e2000c101124 */
[----:B------:R-:W-:Y:S05]  /*bb60*/  @P3 BRA `(.L_x_367) ;  /* 0x00000000000c3947 */ /* 0x000fea0003800000 */
[----:B------:R-:W0:Y:S02]  /*bb70*/  LDG.E.U8 R16, desc[UR36][R14.64+0x49] ;  /* 0x000049240e107981 */ /* 0x000e24000c1e1100 */
[----:B0-----:R-:W-:-:S05]  /*bb80*/  PRMT R3, R16, 0x8880, RZ ;  /* 0x0000888010037816 */ /* 0x001fca00000000ff */
[----:B------:R-:W-:-:S07]  /*bb90*/  IMAD R2, R3, R18, RZ ;  /* 0x0000001203027224 */ /* 0x000fce00078e02ff */
.L_x_367:
[----:B------:R-:W-:Y:S05]  /*bba0*/  BSYNC B1 ;  /* 0x0000000000017941 */ /* 0x000fea0003800000 */
.L_x_366:
[----:B------:R-:W-:Y:S01]  /*bbb0*/  @!P3 IMAD R61, R61, R17, R2 ;  /* 0x000000113d3db224 */ /* 0x000fe200078e0202 */
[----:B------:R-:W-:Y:S04]  /*bbc0*/  BSSY B1, `(.L_x_368) ;  /* 0x0000006000017945 */ /* 0x000fe80003800000 */
[----:B------:R0:W-:Y:S01]  /*bbd0*/  @!P3 STG.E.U8 desc[UR36][R6.64+0x49], R61 ;  /* 0x0000493d0600b986 */ /* 0x0001e2000c101124 */
[----:B------:R-:W-:Y:S05]  /*bbe0*/  @P5 BRA `(.L_x_369) ;  /* 0x00000000000c5947 */ /* 0x000fea0003800000 */
[----:B------:R-:W0:Y:S02]  /*bbf0*/  LDG.E.U8 R16, desc[UR36][R156.64+0x48] ;  /* 0x000048249c107981 */ /* 0x000e24000c1e1100 */
[----:B0-----:R-:W-:-:S05]  /*bc00*/  PRMT R3, R16, 0x8880, RZ ;  /* 0x0000888010037816 */ /* 0x001fca00000000ff */
[----:B------:R-:W-:-:S07]  /*bc10*/  IMAD R2, R3, R18, RZ ;  /* 0x0000001203027224 */ /* 0x000fce00078e02ff */
.L_x_369:
[----:B------:R-:W-:Y:S05]  /*bc20*/  BSYNC B1 ;  /* 0x0000000000017941 */ /* 0x000fea0003800000 */
.L_x_368:
[----:B0-----:R-:W-:Y:S01]  /*bc30*/  @!P5 IMAD R3, R62, R17, R2 ;  /* 0x000000113e03d224 */ /* 0x001fe200078e0202 */
[----:B------:R-:W-:Y:S04]  /*bc40*/  BSSY B1, `(.L_x_370) ;  /* 0x0000006000017945 */ /* 0x000fe80003800000 */
[----:B------:R0:W-:Y:S01]  /*bc50*/  @!P5 STG.E.U8 desc[UR36][R8.64+0x48], R3 ;  /* 0x000048030800d986 */ /* 0x0001e2000c101124 */
[----:B------:R-:W-:Y:S05]  /*bc60*/  @P6 BRA `(.L_x_371) ;  /* 0x00000000000c6947 */ /* 0x000fea0003800000 */
[----:B------:R-:W0:Y:S02]  /*bc70*/  LDG.E.U8 R16, desc[UR36][R156.64+0x49] ;  /* 0x000049249c107981 */ /* 0x000e24000c1e1100 */
[----:B0-----:R-:W-:-:S05]  /*bc80*/  PRMT R3, R16, 0x8880, RZ ;  /* 0x0000888010037816 */ /* 0x001fca00000000ff */
[----:B------:R-:W-:-:S07]  /*bc90*/  IMAD R2, R3, R18, RZ ;  /* 0x0000001203027224 */ /* 0x000fce00078e02ff */
.L_x_371:
[----:B------:R-:W-:Y:S05]  /*bca0*/  BSYNC B1 ;  /* 0x0000000000017941 */ /* 0x000fea0003800000 */
.L_x_370:
[----:B------:R-:W-:Y:S01]  /*bcb0*/  @!P6 IMAD R63, R63, R17, R2 ;  /* 0x000000113f3fe224 */ /* 0x000fe200078e0202 */
[----:B------:R-:W-:Y:S04]  /*bcc0*/  BSSY B1, `(.L_x_372) ;  /* 0x0000006000017945 */ /* 0x000fe80003800000 */
[----:B------:R0:W-:Y:S01]  /*bcd0*/  @!P6 STG.E.U8 desc[UR36][R8.64+0x49], R63 ;  /* 0x0000493f0800e986 */ /* 0x0001e2000c101124 */
[----:B------:R-:W-:Y:S05]  /*bce0*/  @P1 BRA `(.L_x_373) ;  /* 0x00000000000c1947 */ /* 0x000fea0003800000 */
[----:B------:R-:W0:Y:S02]  /*bcf0*/  LDG.E.U8 R16, desc[UR36][R14.64+0x50] ;  /* 0x000050240e107981 */ /* 0x000e24000c1e1100 */
[----:B0-----:R-:W-:-:S05]  /*bd00*/  PRMT R3, R16, 0x8880, RZ ;  /* 0x0000888010037816 */ /* 0x001fca00000000ff */
[----:B------:R-:W-:-:S07]  /*bd10*/  IMAD R2, R3, R18, RZ ;  /* 0x0000001203027224 */ /* 0x000fce00078e02ff */
.L_x_373:
[----:B------:R-:W-:Y:S05]  /*bd20*/  BSYNC B1 ;  /* 0x0000000000017941 */ /* 0x000fea0003800000 */
.L_x_372:
        /* <DEDUP_REMOVED lines=12> */
.L_x_375:
[----:B------:R-:W-:Y:S05]  /*bdf0*/  BSYNC B1 ;  /* 0x0000000000017941 */ /* 0x000fea0003800000 */
.L_x_374:
[----:B------:R-:W-:Y:S01]  /*be00*/  @!P4 IMAD R65, R65, R17, R2 ;  /* 0x000000114141c224 */ /* 0x000fe200078e0202 */
[----:B------:R-:W-:Y:S04]  /*be10*/  BSSY B1, `(.L_x_376) ;  /* 0x0000006000017945 */ /* 0x000fe80003800000 */
[----:B------:R0:W-:Y:S01]  /*be20*/  @!P4 STG.E.U8 desc[UR36][R6.64+0x51], R65 ;  /* 0x000051410600c986 */ /* 0x0001e2000c101124 */
[----:B------:R-:W-:Y:S05]  /*be30*/  @P3 BRA `(.L_x_377) ;  /* 0x00000000000c3947 */ /* 0x000fea0003800000 */
[----:B------:R-:W0:Y:S02]  /*be40*/  LDG.E.U8 R16, desc[UR36][R156.64+0x50] ;  /* 0x000050249c107981 */ /* 0x000e24000c1e1100 */
[----:B0-----:R-:W-:-:S05]  /*be50*/  PRMT R3, R16, 0x8880, RZ ;  /* 0x0000888010037816 */ /* 0x001fca00000000ff */
[----:B------:R-:W-:-:S07]  /*be60*/  IMAD R2, R3, R18, RZ ;  /* 0x0000001203027224 */ /* 0x000fce00078e02ff */
.L_x_377:
[----:B------:R-:W-:Y:S05]  /*be70*/  BSYNC B1 ;  /* 0x0000000000017941 */ /* 0x000fea0003800000 */
.L_x_376:
[----:B0-----:R-:W-:Y:S01]  /*be80*/  @!P3 IMAD R3, R66, R17, R2 ;  /* 0x000000114203b224 */ /* 0x001fe200078e0202 */
[----:B------:R-:W-:Y:S04]  /*be90*/  BSSY B1, `(.L_x_378) ;  /* 0x0000006000017945 */ /* 0x000fe80003800000 */
[----:B------:R0:W-:Y:S01]  /*bea0*/  @!P3 STG.E.U8 desc[UR36][R8.64+0x50], R3 ;  /* 0x000050030800b986 */ /* 0x0001e2000c101124 */
[----:B------:R-:W-:Y:S05]  /*beb0*/  @P5 BRA `(.L_x_379) ;  /* 0x00000000000c5947 */ /* 0x000fea0003800000 */
[----:B------:R-:W0:Y:S02]  /*bec0*/  LDG.E.U8 R16, desc[UR36][R156.64+0x51] ;  /* 0x000051249c107981 */ /* 0x000e24000c1e1100 */
[----:B0-----:R-:W-:-:S05]  /*bed0*/  PRMT R3, R16, 0x8880, RZ ;  /* 0x0000888010037816 */ /* 0x001fca00000000ff */
[----:B------:R-:W-:-:S07]  /*bee0*/  IMAD R2, R3, R18, RZ ;  /* 0x0000001203027224 */ /* 0x000fce00078e02ff */
.L_x_379:
[----:B------:R-:W-:Y:S05]  /*bef0*/  BSYNC B1 ;  /* 0x0000000000017941 */ /* 0x000fea0003800000 */
.L_x_378:
[----:B------:R-:W-:Y:S01]  /*bf00*/  @!P5 IMAD R67, R67, R17, R2 ;  /* 0x000000114343d224 */ /* 0x000fe200078e0202 */
[----:B------:R-:W-:Y:S04]  /*bf10*/  BSSY B1, `(.L_x_380) ;  /* 0x0000006000017945 */ /* 0x000fe80003800000 */
[----:B------:R0:W-:Y:S01]  /*bf20*/  @!P5 STG.E.U8 desc[UR36][R8.64+0x51], R67 ;  /* 0x000051430800d986 */ /* 0x0001e2000c101124 */
[----:B------:R-:W-:Y:S05]  /*bf30*/  @P6 BRA `(.L_x_381) ;  /* 0x00000000000c6947 */ /* 0x000fea0003800000 */
[----:B------:R-:W0:Y:S02]  /*bf40*/  LDG.E.U8 R16, desc[UR36][R14.64+0x58] ;  /* 0x000058240e107981 */ /* 0x000e24000c1e1100 */
[----:B0-----:R-:W-:-:S05]  /*bf50*/  PRMT R3, R16, 0x8880, RZ ;  /* 0x0000888010037816 */ /* 0x001fca00000000ff */
[----:B------:R-:W-:-:S07]  /*bf60*/  IMAD R2, R3, R18, RZ ;  /* 0x0000001203027224 */ /* 0x000fce00078e02ff */
.L_x_381:
[----:B------:R-:W-:Y:S05]  /*bf70*/  BSYNC B1 ;  /* 0x0000000000017941 */ /* 0x000fea0003800000 */
.L_x_380:
[----:B0-----:R-:W-:Y:S01]  /*bf80*/  @!P6 IMAD R3, R68, R17, R2 ;  /* 0x000000114403e224 */ /* 0x001fe200078e0202 */
[----:B------:R-:W-:Y:S04]  /*bf90*/  BSSY B1, `(.L_x_382) ;  /* 0x0000006000017945 */ /* 0x000fe80003800000 */
[----:B------:R0:W-:Y:S01]  /*bfa0*/  @!P6 STG.E.U8 desc[UR36][R6.64+0x58], R3 ;  /* 0x000058030600e986 */ /* 0x0001e2000c101124 */
[----:B------:R-:W-:Y:S05]  /*bfb0*/  @P1 BRA `(.L_x_383) ;  /* 0x00000000000c1947 */ /* 0x000fea0003800000 */
[----:B------:R-:W0:Y:S02]  /*bfc0*/  LDG.E.U8 R16, desc[UR36][R14.64+0x59] ;  /* 0x000059240e107981 */ /* 0x000e24000c1e1100 */
[----:B0-----:R-:W-:-:S05]  /*bfd0*/  PRMT R3, R16, 0x8880, RZ ;  /* 0x0000888010037816 */ /* 0x001fca00000000ff */
[----:B------:R-:W-:-:S07]  /*bfe0*/  IMAD R2, R3, R18, RZ ;  /* 0x0000001203027224 */ /* 0x000fce00078e02ff */
.L_x_383:
[----:B------:R-:W-:Y:S05]  /*bff0*/  BSYNC B1 ;  /* 0x0000000000017941 */ /* 0x000fea0003800000 */
.L_x_382:
        /* <DEDUP_REMOVED lines=12> */
.L_x_385:
[----:B------:R-:W-:Y:S05]  /*c0c0*/  BSYNC B1 ;  /* 0x0000000000017941 */ /* 0x000fea0003800000 */
.L_x_384:
[----:B0-----:R-:W-:Y:S01]  /*c0d0*/  @!P4 IMAD R3, R70, R17, R2 ;  /* 0x000000114603c224 */ /* 0x001fe200078e0202 */
[----:B------:R-:W-:Y:S04]  /*c0e0*/  BSSY B1, `(.L_x_386) ;  /* 0x0000006000017945 */ /* 0x000fe80003800000 */
[----:B------:R0:W-:Y:S01]  /*c0f0*/  @!P4 STG.E.U8 desc[UR36][R8.64+0x58], R3 ;  /* 0x000058030800c986 */ /* 0x0001e2000c101124 */
[----:B------:R-:W-:Y:S05]  /*c100*/  @P3 BRA `(.L_x_387) ;  /* 0x00000000000c3947 */ /* 0x000fea0003800000 */
[----:B------:R-:W0:Y:S02]  /*c110*/  LDG.E.U8 R16, desc[UR36][R156.64+0x59] ;  /* 0x000059249c107981 */ /* 0x000e24000c1e1100 */
[----:B0-----:R-:W-:-:S05]  /*c120*/  PRMT R3, R16, 0x8880, RZ ;  /* 0x0000888010037816 */ /* 0x001fca00000000ff */
[----:B------:R-:W-:-:S07]  /*c130*/  IMAD R2, R3, R18, RZ ;  /* 0x0000001203027224 */ /* 0x000fce00078e02ff */
.L_x_387:
[----:B------:R-:W-:Y:S05]  /*c140*/  BSYNC B1 ;  /* 0x0000000000017941 */ /* 0x000fea0003800000 */
.L_x_386:
[----:B------:R-:W-:Y:S01]  /*c150*/  @!P3 IMAD R71, R71, R17, R2 ;  /* 0x000000114747b224 */ /* 0x000fe200078e0202 */
[----:B------:R-:W-:Y:S04]  /*c160*/  BSSY B1, `(.L_x_388) ;  /* 0x0000006000017945 */ /* 0x000fe80003800000 */
[----:B------:R0:W-:Y:S01]  /*c170*/  @!P3 STG.E.U8 desc[UR36][R8.64+0x59], R71 ;  /* 0x000059470800b986 */ /* 0x0001e2000c101124 */
[----:B------:R-:W-:Y:S05]  /*c180*/  @P5 BRA `(.L_x_389) ;  /* 0x00000000000c5947 */ /* 0x000fea0003800000 */
[----:B------:R-:W0:Y:S02]  /*c190*/  LDG.E.U8 R16, desc[UR36][R14.64+0x60] ;  /* 0x000060240e107981 */ /* 0x000e24000c1e1100 */
[----:B0-----:R-:W-:-:S05]  /*c1a0*/  PRMT R3, R16, 0x8880, RZ ;  /* 0x0000888010037816 */ /* 0x001fca00000000ff */
[----:B------:R-:W-:-:S07]  /*c1b0*/  IMAD R2, R3, R18, RZ ;  /* 0x0000001203027224 */ /* 0x000fce00078e02ff */
.L_x_389:
[----:B------:R-:W-:Y:S05]  /*c1c0*/  BSYNC B1 ;  /* 0x0000000000017941 */ /* 0x000fea0003800000 */
.L_x_388:
[----:B0-----:R-:W-:Y:S01]  /*c1d0*/  @!P5 IMAD R3, R72, R17, R2 ;  /* 0x000000114803d224 */ /* 0x001fe200078e0202 */
[----:B------:R-:W-:Y:S04]  /*c1e0*/  BSSY B1, `(.L_x_390) ;  /* 0x0000006000017945 */ /* 0x000fe80003800000 */
[----:B------:R0:W-:Y:S01]  /*c1f0*/  @!P5 STG.E.U8 desc[UR36][R6.64+0x60], R3 ;  /* 0x000060030600d986 */ /* 0x0001e2000c101124 */
[----:B------:R-:W-:Y:S05]  /*c200*/  @P6 BRA `(.L_x_391) ;  /* 0x00000000000c6947 */ /* 0x000fea0003800000 */
[----:B------:R-:W0:Y:S02]  /*c210*/  LDG.E.U8 R16, desc[UR36][R14.64+0x61] ;  /* 0x000061240e107981 */ /* 0x000e24000c1e1100 */
[----:B0-----:R-:W-:-:S05]  /*c220*/  PRMT R3, R16, 0x8880, RZ ;  /* 0x0000888010037816 */ /* 0x001fca00000000ff */
[----:B------:R-:W-:-:S07]  /*c230*/  IMAD R2, R3, R18, RZ ;  /* 0x0000001203027224 */ /* 0x000fce00078e02ff */
.L_x_391:
[----:B------:R-:W-:Y:S05]  /*c240*/  BSYNC B1 ;  /* 0x0000000000017941 */ /* 0x000fea0003800000 */
.L_x_390:
[----:B------:R-:W-:Y:S01]  /*c250*/  @!P6 IMAD R73, R73, R17, R2 ;  /* 0x000000114949e224 */ /* 0x000fe200078e0202 */
[----:B------:R-:W-:Y:S04]  /*c260*/  BSSY B1, `(.L_x_392) ;  /* 0x0000006000017945 */ /* 0x000fe80003800000 */
[----:B------:R0:W-:Y:S01]  /*c270*/  @!P6 STG.E.U8 desc[UR36][R6.64+0x61], R73 ;  /* 0x000061490600e986 */ /* 0x0001e2000c101124 */
[----:B------:R-:W-:Y:S05]  /*c280*/  @P1 BRA `(.L_x_393) ;  /* 0x00000000000c1947 */ /* 0x000fea0003800000 */
[----:B------:R-:W0:Y:S02]  /*c290*/  LDG.E.U8 R16, desc[UR36][R156.64+0x60] ;  /* 0x000060249c107981 */ /* 0x000e24000c1e1100 */
[----:B0-----:R-:W-:-:S05]  /*c2a0*/  PRMT R3, R16, 0x8880, RZ ;  /* 0x0000888010037816 */ /* 0x001fca00000000ff */
[----:B------:R-:W-:-:S07]  /*c2b0*/  IMAD R2, R3, R18, RZ ;  /* 0x0000001203027224 */ /* 0x000fce00078e02ff */
.L_x_393:
[----:B------:R-:W-:Y:S05]  /*c2c0*/  BSYNC B1 ;  /* 0x0000000000017941 */ /* 0x000fea0003800000 */
.L_x_392:
        /* <DEDUP_REMOVED lines=12> */
.L_x_395:
[----:B------:R-:W-:Y:S05]  /*c390*/  BSYNC B1 ;  /* 0x0000000000017941 */ /* 0x000fea0003800000 */
.L_x_394:
[----:B------:R-:W-:Y:S01]  /*c3a0*/  @!P4 IMAD R75, R75, R17, R2 ;  /* 0x000000114b4bc224 */ /* 0x000fe200078e0202 */
[----:B------:R-:W-:Y:S04]  /*c3b0*/  BSSY B1, `(.L_x_396) ;  /* 0x0000006000017945 */ /* 0x000fe80003800000 */
[----:B------:R0:W-:Y:S01]  /*c3c0*/  @!P4 STG.E.U8 desc[UR36][R8.64+0x61], R75 ;  /* 0x0000614b0800c986 */ /* 0x0001e2000c101124 */
[----:B------:R-:W-:Y:S05]  /*c3d0*/  @P3 BRA `(.L_x_397) ;  /* 0x00000000000c3947 */ /* 0x000fea0003800000 */
[----:B------:R-:W0:Y:S02]  /*c3e0*/  LDG.E.U8 R16, desc[UR36][R14.64+0x68] ;  /* 0x000068240e107981 */ /* 0x000e24000c1e1100 */
[----:B0-----:R-:W-:-:S05]  /*c3f0*/  PRMT R3, R16, 0x8880, RZ ;  /* 0x0000888010037816 */ /* 0x001fca00000000ff */
[----:B------:R-:W-:-:S07]  /*c400*/  IMAD R2, R3, R18, RZ ;  /* 0x0000001203027224 */ /* 0x000fce00078e02ff */
.L_x_397:
[----:B------:R-:W-:Y:S05]  /*c410*/  BSYNC B1 ;  /* 0x0000000000017941 */ /* 0x000fea0003800000 */
.L_x_396:
[----:B0-----:R-:W-:Y:S01]  /*c420*/  @!P3 IMAD R3, R76, R17, R2 ;  /* 0x000000114c03b224 */ /* 0x001fe200078e0202 */
[----:B------:R-:W-:Y:S04]  /*c430*/  BSSY B1, `(.L_x_398) ;  /* 0x0000006000017945 */ /* 0x000fe80003800000 */
[----:B------:R0:W-:Y:S01]  /*c440*/  @!P3 STG.E.U8 desc[UR36][R6.64+0x68], R3 ;  /* 0x000068030600b986 */ /* 0x0001e2000c101124 */
[----:B------:R-:W-:Y:S05]  /*c450*/  @P5 BRA `(.L_x_399) ;  /* 0x00000000000c5947 */ /* 0x000fea0003800000 */
[----:B------:R-:W0:Y:S02]  /*c460*/  LDG.E.U8 R16, desc[UR36][R14.64+0x69] ;  /* 0x000069240e107981 */ /* 0x000e24000c1e1100 */
[----:B0-----:R-:W-:-:S05]  /*c470*/  PRMT R3, R16, 0x8880, RZ ;  /* 0x0000888010037816 */ /* 0x001fca00000000ff */
[----:B------:R-:W-:-:S07]  /*c480*/  IMAD R2, R3, R18, RZ ;  /* 0x0000001203027224 */ /* 0x000fce00078e02ff */
.L_x_399:
[----:B------:R-:W-:Y:S05]  /*c490*/  BSYNC B1 ;  /* 0x0000000000017941 */ /* 0x000fea0003800000 */
.L_x_398:
[----:B------:R-:W-:Y:S01]  /*c4a0*/  @!P5 IMAD R77, R77, R17, R2 ;  /* 0x000000114d4dd224 */ /* 0x000fe200078e0202 */
[----:B------:R-:W-:Y:S04]  /*c4b0*/  BSSY B1, `(.L_x_400) ;  /* 0x0000006000017945 */ /* 0x000fe80003800000 */
[----:B------:R0:W-:Y:S01]  /*c4c0*/  @!P5 STG.E.U8 desc[UR36][R6.64+0x69], R77 ;  /* 0x0000694d0600d986 */ /* 0x0001e2000c101124 */
[----:B------:R-:W-:Y:S05]  /*c4d0*/  @P6 BRA `(.L_x_401) ;  /* 0x00000000000c6947 */ /* 0x000fea0003800000 */
[----:B------:R-:W0:Y:S02]  /*c4e0*/  LDG.E.U8 R16, desc[UR36][R156.64+0x68] ;  /* 0x000068249c107981 */ /* 0x000e24000c1e1100 */
[----:B0-----:R-:W-:-:S05]  /*c4f0*/  PRMT R3, R16, 0x8880, RZ ;  /* 0x0000888010037816 */ /* 0x001fca00000000ff */
[----:B------:R-:W-:-:S07]  /*c500*/  IMAD R2, R3, R18, RZ ;  /* 0x0000001203027224 */ /* 0x000fce00078e02ff */
.L_x_401:
[----:B------:R-:W-:Y:S05]  /*c510*/  BSYNC B1 ;  /* 0x0000000000017941 */ /* 0x000fea0003800000 */
.L_x_400:
[----:B0-----:R-:W-:Y:S01]  /*c520*/  @!P6 IMAD R3, R78, R17, R2 ;  /* 0x000000114e03e224 */ /* 0x001fe200078e0202 */
[----:B------:R-:W-:Y:S04]  /*c530*/  BSSY B1, `(.L_x_402) ;  /* 0x0000006000017945 */ /* 0x000fe80003800000 */
[----:B------:R0:W-:Y:S01]  /*c540*/  @!P6 STG.E.U8 desc[UR36][R8.64+0x68], R3 ;  /* 0x000068030800e986 */ /* 0x0001e2000c101124 */
[----:B------:R-:W-:Y:S05]  /*c550*/  @P1 BRA `(.L_x_403) ;  /* 0x00000000000c1947 */ /* 0x000fea0003800000 */
[----:B------:R-:W0:Y:S02]  /*c560*/  LDG.E.U8 R16, desc[UR36][R156.64+0x69] ;  /* 0x000069249c107981 */ /* 0x000e24000c1e1100 */
[----:B0-----:R-:W-:-:S05]  /*c570*/  PRMT R3, R16, 0x8880, RZ ;  /* 0x0000888010037816 */ /* 0x001fca00000000ff */
[----:B------:R-:W-:-:S07]  /*c580*/  IMAD R2, R3, R18, RZ ;  /* 0x0000001203027224 */ /* 0x000fce00078e02ff */
.L_x_403:
[----:B------:R-:W-:Y:S05]  /*c590*/  BSYNC B1 ;  /* 0x0000000000017941 */ /* 0x000fea0003800000 */
.L_x_402:
        /* <DEDUP_REMOVED lines=12> */
.L_x_405:
[----:B------:R-:W-:Y:S05]  /*c660*/  BSYNC B1 ;  /* 0x0000000000017941 */ /* 0x000fea0003800000 */
.L_x_404:
[----:B0-----:R-:W-:Y:S01]  /*c670*/  @!P4 IMAD R3, R80, R17, R2 ;  /* 0x000000115003c224 */ /* 0x001fe200078e0202 */
[----:B------:R-:W-:Y:S04]  /*c680*/  BSSY B1, `(.L_x_406) ;  /* 0x0000006000017945 */ /* 0x000fe80003800000 */
[----:B------:R0:W-:Y:S01]  /*c690*/  @!P4 STG.E.U8 desc[UR36][R6.64+0x70], R3 ;  /* 0x000070030600c986 */ /* 0x0001e2000c101124 */
[----:B------:R-:W-:Y:S05]  /*c6a0*/  @P3 BRA `(.L_x_407) ;  /* 0x00000000000c3947 */ /* 0x000fea0003800000 */
[----:B------:R-:W0:Y:S02]  /*c6b0*/  LDG.E.U8 R16, desc[UR36][R14.64+0x71] ;  /* 0x000071240e107981 */ /* 0x000e24000c1e1100 */
[----:B0-----:R-:W-:-:S05]  /*c6c0*/  PRMT R3, R16, 0x8880, RZ ;  /* 0x0000888010037816 */ /* 0x001fca00000000ff */
[----:B------:R-:W-:-:S07]  /*c6d0*/  IMAD R2, R3, R18, RZ ;  /* 0x0000001203027224 */ /* 0x000fce00078e02ff */
.L_x_407:
[----:B------:R-:W-:Y:S05]  /*c6e0*/  BSYNC B1 ;  /* 0x0000000000017941 */ /* 0x000fea0003800000 */
.L_x_406:
[----:B------:R-:W-:Y:S01]  /*c6f0*/  @!P3 IMAD R81, R81, R17, R2 ;  /* 0x000000115151b224 */ /* 0x000fe200078e0202 */
[----:B------:R-:W-:Y:S04]  /*c700*/  BSSY B1, `(.L_x_408) ;  /* 0x0000006000017945 */ /* 0x000fe80003800000 */
[----:B------:R0:W-:Y:S01]  /*c710*/  @!P3 STG.E.U8 desc[UR36][R6.64+0x71], R81 ;  /* 0x000071510600b986 */ /* 0x0001e2000c101124 */
[----:B------:R-:W-:Y:S05]  /*c720*/  @P5 BRA `(.L_x_409) ;  /* 0x00000000000c5947 */ /* 0x000fea0003800000 */
[----:B------:R-:W0:Y:S02]  /*c730*/  LDG.E.U8 R16, desc[UR36][R156.64+0x70] ;  /* 0x000070249c107981 */ /* 0x000e24000c1e1100 */
[----:B0-----:R-:W-:-:S05]  /*c740*/  PRMT R3, R16, 0x8880, RZ ;  /* 0x0000888010037816 */ /* 0x001fca00000000ff */
[----:B------:R-:W-:-:S07]  /*c750*/  IMAD R2, R3, R18, RZ ;  /* 0x0000001203027224 */ /* 0x000fce00078e02ff */
.L_x_409:
[----:B------:R-:W-:Y:S05]  /*c760*/  BSYNC B1 ;  /* 0x0000000000017941 */ /* 0x000fea0003800000 */
.L_x_408:
[----:B0-----:R-:W-:Y:S01]  /*c770*/  @!P5 IMAD R3, R82, R17, R2 ;  /* 0x000000115203d224 */ /* 0x001fe200078e0202 */
[----:B------:R-:W-:Y:S04]  /*c780*/  BSSY B1, `(.L_x_410) ;  /* 0x0000006000017945 */ /* 0x000fe80003800000 */
[----:B------:R0:W-:Y:S01]  /*c790*/  @!P5 STG.E.U8 desc[UR36][R8.64+0x70], R3 ;  /* 0x000070030800d986 */ /* 0x0001e2000c101124 */
[----:B------:R-:W-:Y:S05]  /*c7a0*/  @P6 BRA `(.L_x_411) ;  /* 0x00000000000c6947 */ /* 0x000fea0003800000 */
[----:B------:R-:W0:Y:S02]  /*c7b0*/  LDG.E.U8 R16, desc[UR36][R156.64+0x71] ;  /* 0x000071249c107981 */ /* 0x000e24000c1e1100 */
[----:B0-----:R-:W-:-:S05]  /*c7c0*/  PRMT R3, R16, 0x8880, RZ ;  /* 0x0000888010037816 */ /* 0x001fca00000000ff */
[----:B------:R-:W-:-:S07]  /*c7d0*/  IMAD R2, R3, R18, RZ ;  /* 0x0000001203027224 */ /* 0x000fce00078e02ff */
.L_x_411:
[----:B------:R-:W-:Y:S05]  /*c7e0*/  BSYNC B1 ;  /* 0x0000000000017941 */ /* 0x000fea0003800000 */
.L_x_410:
[----:B------:R-:W-:Y:S01]  /*c7f0*/  @!P6 IMAD R83, R83, R17, R2 ;  /* 0x000000115353e224 */ /* 0x000fe200078e0202 */
[----:B------:R-:W-:Y:S04]  /*c800*/  BSSY B1, `(.L_x_412) ;  /* 0x0000006000017945 */ /* 0x000fe80003800000 */
[----:B------:R0:W-:Y:S01]  /*c810*/  @!P6 STG.E.U8 desc[UR36][R8.64+0x71], R83 ;  /* 0x000071530800e986 */ /* 0x0001e2000c101124 */
[----:B------:R-:W-:Y:S05]  /*c820*/  @P1 BRA `(.L_x_413) ;  /* 0x00000000000c1947 */ /* 0x000fea0003800000 */
[----:B------:R-:W0:Y:S02]  /*c830*/  LDG.E.U8 R16, desc[UR36][R14.64+0x78] ;  /* 0x000078240e107981 */ /* 0x000e24000c1e1100 */
[----:B0-----:R-:W-:-:S05]  /*c840*/  PRMT R3, R16, 0x8880, RZ ;  /* 0x0000888010037816 */ /* 0x001fca00000000ff */
[----:B------:R-:W-:-:S07]  /*c850*/  IMAD R2, R3, R18, RZ ;  /* 0x0000001203027224 */ /* 0x000fce00078e02ff */
.L_x_413:
[----:B------:R-:W-:Y:S05]  /*c860*/  BSYNC B1 ;  /* 0x0000000000017941 */ /* 0x000fea0003800000 */
.L_x_412:
        /* <DEDUP_REMOVED lines=12> */
.L_x_415:
[----:B------:R-:W-:Y:S05]  /*c930*/  BSYNC B1 ;  /* 0x0000000000017941 */ /* 0x000fea0003800000 */
.L_x_414:
[----:B------:R-:W-:Y:S01]  /*c940*/  @!P4 IMAD R85, R85, R17, R2 ;  /* 0x000000115555c224 */ /* 0x000fe200078e0202 */
[----:B------:R-:W-:Y:S04]  /*c950*/  BSSY B1, `(.L_x_416) ;  /* 0x0000006000017945 */ /* 0x000fe80003800000 */
[----:B------:R0:W-:Y:S01]  /*c960*/  @!P4 STG.E.U8 desc[UR36][R6.64+0x79], R85 ;  /* 0x000079550600c986 */ /* 0x0001e2000c101124 */
[----:B------:R-:W-:Y:S05]  /*c970*/  @P3 BRA `(.L_x_417) ;  /* 0x00000000000c3947 */ /* 0x000fea0003800000 */
[----:B------:R-:W0:Y:S02]  /*c980*/  LDG.E.U8 R16, desc[UR36][R156.64+0x78] ;  /* 0x000078249c107981 */ /* 0x000e24000c1e1100 */
[----:B0-----:R-:W-:-:S05]  /*c990*/  PRMT R3, R16, 0x8880, RZ ;  /* 0x0000888010037816 */ /* 0x001fca00000000ff */
[----:B------:R-:W-:-:S07]  /*c9a0*/  IMAD R2, R3, R18, RZ ;  /* 0x0000001203027224 */ /* 0x000fce00078e02ff */
.L_x_417:
[----:B------:R-:W-:Y:S05]  /*c9b0*/  BSYNC B1 ;  /* 0x0000000000017941 */ /* 0x000fea0003800000 */
.L_x_416:
[----:B0-----:R-:W-:Y:S01]  /*c9c0*/  @!P3 IMAD R3, R86, R17, R2 ;  /* 0x000000115603b224 */ /* 0x001fe200078e0202 */
[----:B------:R-:W-:Y:S04]  /*c9d0*/  BSSY B1, `(.L_x_418) ;  /* 0x0000006000017945 */ /* 0x000fe80003800000 */
[----:B------:R0:W-:Y:S01]  /*c9e0*/  @!P3 STG.E.U8 desc[UR36][R8.64+0x78], R3 ;  /* 0x000078030800b986 */ /* 0x0001e2000c101124 */
[----:B------:R-:W-:Y:S05]  /*c9f0*/  @P5 BRA `(.L_x_419) ;  /* 0x00000000000c5947 */ /* 0x000fea0003800000 */
[----:B------:R-:W0:Y:S02]  /*ca00*/  LDG.E.U8 R16, desc[UR36][R156.64+0x79] ;  /* 0x000079249c107981 */ /* 0x000e24000c1e1100 */
[----:B0-----:R-:W-:-:S05]  /*ca10*/  PRMT R3, R16, 0x8880, RZ ;  /* 0x0000888010037816 */ /* 0x001fca00000000ff */
[----:B------:R-:W-:-:S07]  /*ca20*/  IMAD R2, R3, R18, RZ ;  /* 0x0000001203027224 */ /* 0x000fce00078e02ff */
.L_x_419:
[----:B------:R-:W-:Y:S05]  /*ca30*/  BSYNC B1 ;  /* 0x0000000000017941 */ /* 0x000fea0003800000 */
.L_x_418:
[----:B------:R-:W-:Y:S01]  /*ca40*/  @!P5 IMAD R87, R87, R17, R2 ;  /* 0x000000115757d224 */ /* 0x000fe200078e0202 */
[----:B------:R-:W-:Y:S04]  /*ca50*/  BSSY B1, `(.L_x_420) ;  /* 0x0000006000017945 */ /* 0x000fe80003800000 */
[----:B------:R0:W-:Y:S01]  /*ca60*/  @!P5 STG.E.U8 desc[UR36][R8.64+0x79], R87 ;  /* 0x000079570800d986 */ /* 0x0001e2000c101124 */
[----:B------:R-:W-:Y:S05]  /*ca70*/  @P6 BRA `(.L_x_421) ;  /* 0x00000000000c6947 */ /* 0x000fea0003800000 */
[----:B------:R-:W0:Y:S02]  /*ca80*/  LDG.E.U8 R16, desc[UR36][R14.64+0x80] ;  /* 0x000080240e107981 */ /* 0x000e24000c1e1100 */
[----:B0-----:R-:W-:-:S05]  /*ca90*/  PRMT R3, R16, 0x8880, RZ ;  /* 0x0000888010037816 */ /* 0x001fca00000000ff */
[----:B------:R-:W-:-:S07]  /*caa0*/  IMAD R2, R3, R18, RZ ;  /* 0x0000001203027224 */ /* 0x000fce00078e02ff */
.L_x_421:
[----:B------:R-:W-:Y:S05]  /*cab0*/  BSYNC B1 ;  /* 0x0000000000017941 */ /* 0x000fea0003800000 */
.L_x_420:
[----:B0-----:R-:W-:Y:S01]  /*cac0*/  @!P6 IMAD R3, R88, R17, R2 ;  /* 0x000000115803e224 */ /* 0x001fe200078e0202 */
[----:B------:R-:W-:Y:S04]  /*cad0*/  BSSY B1, `(.L_x_422) ;  /* 0x0000006000017945 */ /* 0x000fe80003800000 */
[----:B------:R0:W-:Y:S01]  /*cae0*/  @!P6 STG.E.U8 desc[UR36][R6.64+0x80], R3 ;  /* 0x000080030600e986 */ /* 0x0001e2000c101124 */
[----:B------:R-:W-:Y:S05]  /*caf0*/  @P1 BRA `(.L_x_423) ;  /* 0x00000000000c1947 */ /* 0x000fea0003800000 */
[----:B------:R-:W0:Y:S02]  /*cb00*/  LDG.E.U8 R16, desc[UR36][R14.64+0x81] ;  /* 0x000081240e107981 */ /* 0x000e24000c1e1100 */
[----:B0-----:R-:W-:-:S05]  /*cb10*/  PRMT R3, R16, 0x8880, RZ ;  /* 0x0000888010037816 */ /* 0x001fca00000000ff */
[----:B------:R-:W-:-:S07]  /*cb20*/  IMAD R2, R3, R18, RZ ;  /* 0x0000001203027224 */ /* 0x000fce00078e02ff */
.L_x_423:
[----:B------:R-:W-:Y:S05]  /*cb30*/  BSYNC B1 ;  /* 0x0000000000017941 */ /* 0x000fea0003800000 */
.L_x_422:
        /* <DEDUP_REMOVED lines=12> */
.L_x_425:
[----:B------:R-:W-:Y:S05]  /*cc00*/  BSYNC B1 ;  /* 0x0000000000017941 */ /* 0x000fea0003800000 */
.L_x_424:
[----:B0-----:R-:W-:Y:S01]  /*cc10*/  @!P4 IMAD R3, R90, R17, R2 ;  /* 0x000000115a03c224 */ /* 0x001fe200078e0202 */
[----:B------:R-:W-:Y:S04]  /*cc20*/  BSSY B1, `(.L_x_426) ;  /* 0x0000006000017945 */ /* 0x000fe80003800000 */
[----:B------:R0:W-:Y:S01]  /*cc30*/  @!P4 STG.E.U8 desc[UR36][R8.64+0x80], R3 ;  /* 0x000080030800c986 */ /* 0x0001e2000c101124 */
[----:B------:R-:W-:Y:S05]  /*cc40*/  @P3 BRA `(.L_x_427) ;  /* 0x00000000000c3947 */ /* 0x000fea0003800000 */
[----:B------:R-:W0:Y:S02]  /*cc50*/  LDG.E.U8 R16, desc[UR36][R156.64+0x81] ;  /* 0x000081249c107981 */ /* 0x000e24000c1e1100 */
[----:B0-----:R-:W-:-:S05]  /*cc60*/  PRMT R3, R16, 0x8880, RZ ;  /* 0x0000888010037816 */ /* 0x001fca00000000ff */
[----:B------:R-:W-:-:S07]  /*cc70*/  IMAD R2, R3, R18, RZ ;  /* 0x0000001203027224 */ /* 0x000fce00078e02ff */
.L_x_427:
[----:B------:R-:W-:Y:S05]  /*cc80*/  BSYNC B1 ;  /* 0x0000000000017941 */ /* 0x000fea0003800000 */
.L_x_426:
[----:B------:R-:W-:Y:S01]  /*cc90*/  @!P3 IMAD R91, R91, R17, R2 ;  /* 0x000000115b5bb224 */ /* 0x000fe200078e0202 */
[----:B------:R-:W-:Y:S04]  /*cca0*/  BSSY B1, `(.L_x_428) ;  /* 0x0000006000017945 */ /* 0x000fe80003800000 */
[----:B------:R0:W-:Y:S01]  /*ccb0*/  @!P3 STG.E.U8 desc[UR36][R8.64+0x81], R91 ;  /* 0x0000815b0800b986 */ /* 0x0001e2000c101124 */
[----:B------:R-:W-:Y:S05]  /*ccc0*/  @P5 BRA `(.L_x_429) ;  /* 0x00000000000c5947 */ /* 0x000fea0003800000 */
[----:B------:R-:W0:Y:S02]  /*ccd0*/  LDG.E.U8 R16, desc[UR36][R14.64+0x88] ;  /* 0x000088240e107981 */ /* 0x000e24000c1e1100 */
[----:B0-----:R-:W-:-:S05]  /*cce0*/  PRMT R3, R16, 0x8880, RZ ;  /* 0x0000888010037816 */ /* 0x001fca00000000ff */
[----:B------:R-:W-:-:S07]  /*ccf0*/  IMAD R2, R3, R18, RZ ;  /* 0x0000001203027224 */ /* 0x000fce00078e02ff */
.L_x_429:
[----:B------:R-:W-:Y:S05]  /*cd00*/  BSYNC B1 ;  /* 0x0000000000017941 */ /* 0x000fea0003800000 */
.L_x_428:
[----:B0-----:R-:W-:Y:S01]  /*cd10*/  @!P5 IMAD R3, R92, R17, R2 ;  /* 0x000000115c03d224 */ /* 0x001fe200078e0202 */
[----:B------:R-:W-:Y:S04]  /*cd20*/  BSSY B1, `(.L_x_430) ;  /* 0x0000006000017945 */ /* 0x000fe80003800000 */
[----:B------:R0:W-:Y:S01]  /*cd30*/  @!P5 STG.E.U8 desc[UR36][R6.64+0x88], R3 ;  /* 0x000088030600d986 */ /* 0x0001e2000c101124 */
[----:B------:R-:W-:Y:S05]  /*cd40*/  @P6 BRA `(.L_x_431) ;  /* 0x00000000000c6947 */ /* 0x000fea0003800000 */
[----:B------:R-:W0:Y:S02]  /*cd50*/  LDG.E.U8 R16, desc[UR36][R14.64+0x89] ;  /* 0x000089240e107981 */ /* 0x000e24000c1e1100 */
[----:B0-----:R-:W-:-:S05]  /*cd60*/  PRMT R3, R16, 0x8880, RZ ;  /* 0x0000888010037816 */ /* 0x001fca00000000ff */
[----:B------:R-:W-:-:S07]  /*cd70*/  IMAD R2, R3, R18, RZ ;  /* 0x0000001203027224 */ /* 0x000fce00078e02ff */
.L_x_431:
[----:B------:R-:W-:Y:S05]  /*cd80*/  BSYNC B1 ;  /* 0x0000000000017941 */ /* 0x000fea0003800000 */
.L_x_430:
[----:B------:R-:W-:Y:S01]  /*cd90*/  @!P6 IMAD R93, R93, R17, R2 ;  /* 0x000000115d5de224 */ /* 0x000fe200078e0202 */
[----:B------:R-:W-:Y:S04]  /*cda0*/  BSSY B1, `(.L_x_432) ;  /* 0x0000006000017945 */ /* 0x000fe80003800000 */
[----:B------:R0:W-:Y:S01]  /*cdb0*/  @!P6 STG.E.U8 desc[UR36][R6.64+0x89], R93 ;  /* 0x0000895d0600e986 */ /* 0x0001e2000c101124 */
[----:B------:R-:W-:Y:S05]  /*cdc0*/  @P1 BRA `(.L_x_433) ;  /* 0x00000000000c1947 */ /* 0x000fea0003800000 */
[----:B------:R-:W0:Y:S02]  /*cdd0*/  LDG.E.U8 R16, desc[UR36][R156.64+0x88] ;  /* 0x000088249c107981 */ /* 0x000e24000c1e1100 */
[----:B0-----:R-:W-:-:S05]  /*cde0*/  PRMT R3, R16, 0x8880, RZ ;  /* 0x0000888010037816 */ /* 0x001fca00000000ff */
[----:B------:R-:W-:-:S07]  /*cdf0*/  IMAD R2, R3, R18, RZ ;  /* 0x0000001203027224 */ /* 0x000fce00078e02ff */
.L_x_433:
[----:B------:R-:W-:Y:S05]  /*ce00*/  BSYNC B1 ;  /* 0x0000000000017941 */ /* 0x000fea0003800000 */
.L_x_432:
        /* <DEDUP_REMOVED lines=12> */
.L_x_435:
[----:B------:R-:W-:Y:S05]  /*ced0*/  BSYNC B1 ;  /* 0x0000000000017941 */ /* 0x000fea0003800000 */
.L_x_434:
[----:B------:R-:W-:Y:S01]  /*cee0*/  @!P4 IMAD R95, R95, R17, R2 ;  /* 0x000000115f5fc224 */ /* 0x000fe200078e0202 */
[----:B------:R-:W-:Y:S04]  /*cef0*/  BSSY B1, `(.L_x_436) ;  /* 0x0000006000017945 */ /* 0x000fe80003800000 */
[----:B------:R0:W-:Y:S01]  /*cf00*/  @!P4 STG.E.U8 desc[UR36][R8.64+0x89], R95 ;  /* 0x0000895f0800c986 */ /* 0x0001e2000c101124 */
[----:B------:R-:W-:Y:S05]  /*cf10*/  @P3 BRA `(.L_x_437) ;  /* 0x00000000000c3947 */ /* 0x000fea0003800000 */
[----:B------:R-:W0:Y:S02]  /*cf20*/  LDG.E.U8 R16, desc[UR36][R14.64+0x90] ;  /* 0x000090240e107981 */ /* 0x000e24000c1e1100 */
[----:B0-----:R-:W-:-:S05]  /*cf30*/  PRMT R3, R16, 0x8880, RZ ;  /* 0x0000888010037816 */ /* 0x001fca00000000ff */
[----:B------:R-:W-:-:S07]  /*cf40*/  IMAD R2, R3, R18, RZ ;  /* 0x0000001203027224 */ /* 0x000fce00078e02ff */
.L_x_437:
[----:B------:R-:W-:Y:S05]  /*cf50*/  BSYNC B1 ;  /* 0x0000000000017941 */ /* 0x000fea0003800000 */
.L_x_436:
[----:B0-----:R-:W-:Y:S01]  /*cf60*/  @!P3 IMAD R3, R96, R17, R2 ;  /* 0x000000116003b224 */ /* 0x001fe200078e0202 */
[----:B------:R-:W-:Y:S04]  /*cf70*/  BSSY B1, `(.L_x_438) ;  /* 0x0000006000017945 */ /* 0x000fe80003800000 */
[----:B------:R0:W-:Y:S01]  /*cf80*/  @!P3 STG.E.U8 desc[UR36][R6.64+0x90], R3 ;  /* 0x000090030600b986 */ /* 0x0001e2000c101124 */
[----:B------:R-:W-:Y:S05]  /*cf90*/  @P5 BRA `(.L_x_439) ;  /* 0x00000000000c5947 */ /* 0x000fea0003800000 */
[----:B------:R-:W0:Y:S02]  /*cfa0*/  LDG.E.U8 R16, desc[UR36][R14.64+0x91] ;  /* 0x000091240e107981 */ /* 0x000e24000c1e1100 */
[----:B0-----:R-:W-:-:S05]  /*cfb0*/  PRMT R3, R16, 0x8880, RZ ;  /* 0x0000888010037816 */ /* 0x001fca00000000ff */
[----:B------:R-:W-:-:S07]  /*cfc0*/  IMAD R2, R3, R18, RZ ;  /* 0x0000001203027224 */ /* 0x000fce00078e02ff */
.L_x_439:
[----:B------:R-:W-:Y:S05]  /*cfd0*/  BSYNC B1 ;  /* 0x0000000000017941 */ /* 0x000fea0003800000 */
.L_x_438:
[----:B------:R-:W-:Y:S01]  /*cfe0*/  @!P5 IMAD R97, R97, R17, R2 ;  /* 0x000000116161d224 */ /* 0x000fe200078e0202 */
[----:B------:R-:W-:Y:S04]  /*cff0*/  BSSY B1, `(.L_x_440) ;  /* 0x0000006000017945 */ /* 0x000fe80003800000 */
[----:B------:R0:W-:Y:S01]  /*d000*/  @!P5 STG.E.U8 desc[UR36][R6.64+0x91], R97 ;  /* 0x000091610600d986 */ /* 0x0001e2000c101124 */
[----:B------:R-:W-:Y:S05]  /*d010*/  @P6 BRA `(.L_x_441) ;  /* 0x00000000000c6947 */ /* 0x000fea0003800000 */
[----:B------:R-:W0:Y:S02]  /*d020*/  LDG.E.U8 R16, desc[UR36][R156.64+0x90] ;  /* 0x000090249c107981 */ /* 0x000e24000c1e1100 */
[----:B0-----:R-:W-:-:S05]  /*d030*/  PRMT R3, R16, 0x8880, RZ ;  /* 0x0000888010037816 */ /* 0x001fca00000000ff */
[----:B------:R-:W-:-:S07]  /*d040*/  IMAD R2, R3, R18, RZ ;  /* 0x0000001203027224 */ /* 0x000fce00078e02ff */
.L_x_441:
[----:B------:R-:W-:Y:S05]  /*d050*/  BSYNC B1 ;  /* 0x0000000000017941 */ /* 0x000fea0003800000 */
.L_x_440:
[----:B0-----:R-:W-:Y:S01]  /*d060*/  @!P6 IMAD R3, R98, R17, R2 ;  /* 0x000000116203e224 */ /* 0x001fe200078e0202 */
[----:B------:R-:W-:Y:S04]  /*d070*/  BSSY B1, `(.L_x_442) ;  /* 0x0000006000017945 */ /* 0x000fe80003800000 */
[----:B------:R0:W-:Y:S01]  /*d080*/  @!P6 STG.E.U8 desc[UR36][R8.64+0x90], R3 ;  /* 0x000090030800e986 */ /* 0x0001e2000c101124 */
[----:B------:R-:W-:Y:S05]  /*d090*/  @P1 BRA `(.L_x_443) ;  /* 0x00000000000c1947 */ /* 0x000fea0003800000 */
[----:B------:R-:W0:Y:S02]  /*d0a0*/  LDG.E.U8 R16, desc[UR36][R156.64+0x91] ;  /* 0x000091249c107981 */ /* 0x000e24000c1e1100 */
[----:B0-----:R-:W-:-:S05]  /*d0b0*/  PRMT R3, R16, 0x8880, RZ ;  /* 0x0000888010037816 */ /* 0x001fca00000000ff */
[----:B------:R-:W-:-:S07]  /*d0c0*/  IMAD R2, R3, R18, RZ ;  /* 0x0000001203027224 */ /* 0x000fce00078e02ff */
.L_x_443:
[----:B------:R-:W-:Y:S05]  /*d0d0*/  BSYNC B1 ;  /* 0x0000000000017941 */ /* 0x000fea0003800000 */
.L_x_442:
        /* <DEDUP_REMOVED lines=12> */
.L_x_445:
[----:B------:R-:W-:Y:S05]  /*d1a0*/  BSYNC B1 ;  /* 0x0000000000017941 */ /* 0x000fea0003800000 */
.L_x_444:
[----:B0-----:R-:W-:Y:S01]  /*d1b0*/  @!P4 IMAD R3, R100, R17, R2 ;  /* 0x000000116403c224 */ /* 0x001fe200078e0202 */
[----:B------:R-:W-:Y:S04]  /*d1c0*/  BSSY B1, `(.L_x_446) ;  /* 0x0000006000017945 */ /* 0x000fe80003800000 */
[----:B------:R0:W-:Y:S01]  /*d1d0*/  @!P4 STG.E.U8 desc[UR36][R6.64+0x98], R3 ;  /* 0x000098030600c986 */ /* 0x0001e2000c101124 */
[----:B------:R-:W-:Y:S05]  /*d1e0*/  @P3 BRA `(.L_x_447) ;  /* 0x00000000000c3947 */ /* 0x000fea0003800000 */
[----:B------:R-:W0:Y:S02]  /*d1f0*/  LDG.E.U8 R16, desc[UR36][R14.64+0x99] ;  /* 0x000099240e107981 */ /* 0x000e24000c1e1100 */
[----:B0-----:R-:W-:-:S05]  /*d200*/  PRMT R3, R16, 0x8880, RZ ;  /* 0x0000888010037816 */ /* 0x001fca00000000ff */
[----:B------:R-:W-:-:S07]  /*d210*/  IMAD R2, R3, R18, RZ ;  /* 0x0000001203027224 */ /* 0x000fce00078e02ff */
.L_x_447:
[----:B------:R-:W-:Y:S05]  /*d220*/  BSYNC B1 ;  /* 0x0000000000017941 */ /* 0x000fea0003800000 */
.L_x_446:
[----:B------:R-:W-:Y:S01]  /*d230*/  @!P3 IMAD R101, R101, R17, R2 ;  /* 0x000000116565b224 */ /* 0x000fe200078e0202 */
[----:B------:R-:W-:Y:S04]  /*d240*/  BSSY B1, `(.L_x_448) ;  /* 0x0000006000017945 */ /* 0x000fe80003800000 */
[----:B------:R0:W-:Y:S01]  /*d250*/  @!P3 STG.E.U8 desc[UR36][R6.64+0x99], R101 ;  /* 0x000099650600b986 */ /* 0x0001e2000c101124 */
[----:B------:R-:W-:Y:S05]  /*d260*/  @P5 BRA `(.L_x_449) ;  /* 0x00000000000c5947 */ /* 0x000fea0003800000 */
[----:B------:R-:W0:Y:S02]  /*d270*/  LDG.E.U8 R16, desc[UR36][R156.64+0x98] ;  /* 0x000098249c107981 */ /* 0x000e24000c1e1100 */
[----:B0-----:R-:W-:-:S05]  /*d280*/  PRMT R3, R16, 0x8880, RZ ;  /* 0x0000888010037816 */ /* 0x001fca00000000ff */
[----:B------:R-:W-:-:S07]  /*d290*/  IMAD R2, R3, R18, RZ ;  /* 0x0000001203027224 */ /* 0x000fce00078e02ff */
.L_x_449:
[----:B------:R-:W-:Y:S05]  /*d2a0*/  BSYNC B1 ;  /* 0x0000000000017941 */ /* 0x000fea0003800000 */
.L_x_448:
[----:B0-----:R-:W-:Y:S01]  /*d2b0*/  @!P5 IMAD R3, R102, R17, R2 ;  /* 0x000000116603d224 */ /* 0x001fe200078e0202 */
[----:B------:R-:W-:Y:S04]  /*d2c0*/  BSSY B1, `(.L_x_450) ;  /* 0x0000006000017945 */ /* 0x000fe80003800000 */
[----:B------:R0:W-:Y:S01]  /*d2d0*/  @!P5 STG.E.U8 desc[UR36][R8.64+0x98], R3 ;  /* 0x000098030800d986 */ /* 0x0001e2000c101124 */
[----:B------:R-:W-:Y:S05]  /*d2e0*/  @P6 BRA `(.L_x_451) ;  /* 0x00000000000c6947 */ /* 0x000fea0003800000 */
[----:B------:R-:W0:Y:S02]  /*d2f0*/  LDG.E.U8 R16, desc[UR36][R156.64+0x99] ;  /* 0x000099249c107981 */ /* 0x000e24000c1e1100 */
[----:B0-----:R-:W-:-:S05]  /*d300*/  PRMT R3, R16, 0x8880, RZ ;  /* 0x0000888010037816 */ /* 0x001fca00000000ff */
[----:B------:R-:W-:-:S07]  /*d310*/  IMAD R2, R3, R18, RZ ;  /* 0x0000001203027224 */ /* 0x000fce00078e02ff */
.L_x_451:
[----:B------:R-:W-:Y:S05]  /*d320*/  BSYNC B1 ;  /* 0x0000000000017941 */ /* 0x000fea0003800000 */
.L_x_450:
[----:B------:R-:W-:Y:S01]  /*d330*/  @!P6 IMAD R103, R103, R17, R2 ;  /* 0x000000116767e224 */ /* 0x000fe200078e0202 */
[----:B------:R-:W-:Y:S04]  /*d340*/  BSSY B1, `(.L_x_452) ;  /* 0x0000006000017945 */ /* 0x000fe80003800000 */
[----:B------:R0:W-:Y:S01]  /*d350*/  @!P6 STG.E.U8 desc[UR36][R8.64+0x99], R103 ;  /* 0x000099670800e986 */ /* 0x0001e2000c101124 */
[----:B------:R-:W-:Y:S05]  /*d360*/  @P1 BRA `(.L_x_453) ;  /* 0x00000000000c1947 */ /* 0x000fea0003800000 */
[----:B------:R-:W0:Y:S02]  /*d370*/  LDG.E.U8 R16, desc[UR36][R14.64+0xa0] ;  /* 0x0000a0240e107981 */ /* 0x000e24000c1e1100 */
[----:B0-----:R-:W-:-:S05]  /*d380*/  PRMT R3, R16, 0x8880, RZ ;  /* 0x0000888010037816 */ /* 0x001fca00000000ff */
[----:B------:R-:W-:-:S07]  /*d390*/  IMAD R2, R3, R18, RZ ;  /* 0x0000001203027224 */ /* 0x000fce00078e02ff */
.L_x_453:
[----:B------:R-:W-:Y:S05]  /*d3a0*/  BSYNC B1 ;  /* 0x0000000000017941 */ /* 0x000fea0003800000 */
.L_x_452:
        /* <DEDUP_REMOVED lines=12> */
.L_x_455:
[----:B------:R-:W-:Y:S05]  /*d470*/  BSYNC B1 ;  /* 0x0000000000017941 */ /* 0x000fea0003800000 */
.L_x_454:
[----:B------:R-:W-:Y:S01]  /*d480*/  @!P4 IMAD R105, R105, R17, R2 ;  /* 0x000000116969c224 */ /* 0x000fe200078e0202 */
[----:B------:R-:W-:Y:S04]  /*d490*/  BSSY B1, `(.L_x_456) ;  /* 0x0000006000017945 */ /* 0x000fe80003800000 */
[----:B------:R0:W-:Y:S01]  /*d4a0*/  @!P4 STG.E.U8 desc[UR36][R6.64+0xa1], R105 ;  /* 0x0000a1690600c986 */ /* 0x0001e2000c101124 */
[----:B------:R-:W-:Y:S05]  /*d4b0*/  @P3 BRA `(.L_x_457) ;  /* 0x00000000000c3947 */ /* 0x000fea0003800000 */
[----:B------:R-:W0:Y:S02]  /*d4c0*/  LDG.E.U8 R16, desc[UR36][R156.64+0xa0] ;  /* 0x0000a0249c107981 */ /* 0x000e24000c1e1100 */
[----:B0-----:R-:W-:-:S05]  /*d4d0*/  PRMT R3, R16, 0x8880, RZ ;  /* 0x0000888010037816 */ /* 0x001fca00000000ff */
[----:B------:R-:W-:-:S07]  /*d4e0*/  IMAD R2, R3, R18, RZ ;  /* 0x0000001203027224 */ /* 0x000fce00078e02ff */
.L_x_457:
[----:B------:R-:W-:Y:S05]  /*d4f0*/  BSYNC B1 ;  /* 0x0000000000017941 */ /* 0x000fea0003800000 */
.L_x_456:
[----:B0-----:R-:W-:Y:S01]  /*d500*/  @!P3 IMAD R3, R106, R17, R2 ;  /* 0x000000116a03b224 */ /* 0x001fe200078e0202 */
[----:B------:R-:W-:Y:S04]  /*d510*/  BSSY B1, `(.L_x_458) ;  /* 0x0000006000017945 */ /* 0x000fe80003800000 */
[----:B------:R0:W-:Y:S01]  /*d520*/  @!P3 STG.E.U8 desc[UR36][R8.64+0xa0], R3 ;  /* 0x0000a0030800b986 */ /* 0x0001e2000c101124 */
[----:B------:R-:W-:Y:S05]  /*d530*/  @P5 BRA `(.L_x_459) ;  /* 0x00000000000c5947 */ /* 0x000fea0003800000 */
[----:B------:R-:W0:Y:S02]  /*d540*/  LDG.E.U8 R16, desc[UR36][R156.64+0xa1] ;  /* 0x0000a1249c107981 */ /* 0x000e24000c1e1100 */
[----:B0-----:R-:W-:-:S05]  /*d550*/  PRMT R3, R16, 0x8880, RZ ;  /* 0x0000888010037816 */ /* 0x001fca00000000ff */
[----:B------:R-:W-:-:S07]  /*d560*/  IMAD R2, R3, R18, RZ ;  /* 0x0000001203027224 */ /* 0x000fce00078e02ff */
.L_x_459:
[----:B------:R-:W-:Y:S05]  /*d570*/  BSYNC B1 ;  /* 0x0000000000017941 */ /* 0x000fea0003800000 */
.L_x_458:
[----:B------:R-:W-:Y:S01]  /*d580*/  @!P5 IMAD R107, R107, R17, R2 ;  /* 0x000000116b6bd224 */ /* 0x000fe200078e0202 */
[----:B------:R-:W-:Y:S04]  /*d590*/  BSSY B1, `(.L_x_460) ;  /* 0x0000006000017945 */ /* 0x000fe80003800000 */
[----:B------:R0:W-:Y:S01]  /*d5a0*/  @!P5 STG.E.U8 desc[UR36][R8.64+0xa1], R107 ;  /* 0x0000a16b0800d986 */ /* 0x0001e2000c101124 */
[----:B------:R-:W-:Y:S05]  /*d5b0*/  @P6 BRA `(.L_x_461) ;  /* 0x00000000000c6947 */ /* 0x000fea0003800000 */
[----:B------:R-:W0:Y:S02]  /*d5c0*/  LDG.E.U8 R16, desc[UR36][R14.64+0xa8] ;  /* 0x0000a8240e107981 */ /* 0x000e24000c1e1100 */
[----:B0-----:R-:W-:-:S05]  /*d5d0*/  PRMT R3, R16, 0x8880, RZ ;  /* 0x0000888010037816 */ /* 0x001fca00000000ff */
[----:B------:R-:W-:-:S07]  /*d5e0*/  IMAD R2, R3, R18, RZ ;  /* 0x0000001203027224 */ /* 0x000fce00078e02ff */
.L_x_461:
[----:B------:R-:W-:Y:S05]  /*d5f0*/  BSYNC B1 ;  /* 0x0000000000017941 */ /* 0x000fea0003800000 */
.L_x_460:
[----:B0-----:R-:W-:Y:S01]  /*d600*/  @!P6 IMAD R3, R108, R17, R2 ;  /* 0x000000116c03e224 */ /* 0x001fe200078e0202 */
[----:B------:R-:W-:Y:S04]  /*d610*/  BSSY B1, `(.L_x_462) ;  /* 0x0000006000017945 */ /* 0x000fe80003800000 */
[----:B------:R0:W-:Y:S01]  /*d620*/  @!P6 STG.E.U8 desc[UR36][R6.64+0xa8], R3 ;  /* 0x0000a8030600e986 */ /* 0x0001e2000c101124 */
[----:B------:R-:W-:Y:S05]  /*d630*/  @P1 BRA `(.L_x_463) ;  /* 0x00000000000c1947 */ /* 0x000fea0003800000 */
[----:B------:R-:W0:Y:S02]  /*d640*/  LDG.E.U8 R16, desc[UR36][R14.64+0xa9] ;  /* 0x0000a9240e107981 */ /* 0x000e24000c1e1100 */
[----:B0-----:R-:W-:-:S05]  /*d650*/  PRMT R3, R16, 0x8880, RZ ;  /* 0x0000888010037816 */ /* 0x001fca00000000ff */
[----:B------:R-:W-:-:S07]  /*d660*/  IMAD R2, R3, R18, RZ ;  /* 0x0000001203027224 */ /* 0x000fce00078e02ff */
.L_x_463:
[----:B------:R-:W-:Y:S05]  /*d670*/  BSYNC B1 ;  /* 0x0000000000017941 */ /* 0x000fea0003800000 */
.L_x_462:
        /* <DEDUP_REMOVED lines=12> */
.L_x_465:
[----:B------:R-:W-:Y:S05]  /*d740*/  BSYNC B1 ;  /* 0x0000000000017941 */ /* 0x000fea0003800000 */
.L_x_464:
[----:B0-----:R-:W-:Y:S01]  /*d750*/  @!P4 IMAD R3, R110, R17, R2 ;  /* 0x000000116e03c224 */ /* 0x001fe200078e0202 */
[----:B------:R-:W-:Y:S04]  /*d760*/  BSSY B1, `(.L_x_466) ;  /* 0x0000006000017945 */ /* 0x000fe80003800000 */
[----:B------:R0:W-:Y:S01]  /*d770*/  @!P4 STG.E.U8 desc[UR36][R8.64+0xa8], R3 ;  /* 0x0000a8030800c986 */ /* 0x0001e2000c101124 */
[----:B------:R-:W-:Y:S05]  /*d780*/  @P3 BRA `(.L_x_467) ;  /* 0x00000000000c3947 */ /* 0x000fea0003800000 */
[----:B------:R-:W0:Y:S02]  /*d790*/  LDG.E.U8 R16, desc[UR36][R156.64+0xa9] ;  /* 0x0000a9249c107981 */ /* 0x000e24000c1e1100 */
[----:B0-----:R-:W-:-:S05]  /*d7a0*/  PRMT R3, R16, 0x8880, RZ ;  /* 0x0000888010037816 */ /* 0x001fca00000000ff */
[----:B------:R-:W-:-:S07]  /*d7b0*/  IMAD R2, R3, R18, RZ ;  /* 0x0000001203027224 */ /* 0x000fce00078e02ff */
.L_x_467:
[----:B------:R-:W-:Y:S05]  /*d7c0*/  BSYNC B1 ;  /* 0x0000000000017941 */ /* 0x000fea0003800000 */
.L_x_466:
[----:B------:R-:W-:Y:S01]  /*d7d0*/  @!P3 IMAD R111, R111, R17, R2 ;  /* 0x000000116f6fb224 */ /* 0x000fe200078e0202 */
[----:B------:R-:W-:Y:S04]  /*d7e0*/  BSSY B1, `(.L_x_468) ;  /* 0x0000006000017945 */ /* 0x000fe80003800000 */
[----:B------:R0:W-:Y:S01]  /*d7f0*/  @!P3 STG.E.U8 desc[UR36][R8.64+0xa9], R111 ;  /* 0x0000a96f0800b986 */ /* 0x0001e2000c101124 */
[----:B------:R-:W-:Y:S05]  /*d800*/  @P5 BRA `(.L_x_469) ;  /* 0x00000000000c5947 */ /* 0x000fea0003800000 */
[----:B------:R-:W0:Y:S02]  /*d810*/  LDG.E.U8 R16, desc[UR36][R14.64+0xb0] ;  /* 0x0000b0240e107981 */ /* 0x000e24000c1e1100 */
[----:B0-----:R-:W-:-:S05]  /*d820*/  PRMT R3, R16, 0x8880, RZ ;  /* 0x0000888010037816 */ /* 0x001fca00000000ff */
[----:B------:R-:W-:-:S07]  /*d830*/  IMAD R2, R3, R18, RZ ;  /* 0x0000001203027224 */ /* 0x000fce00078e02ff */
.L_x_469:
[----:B------:R-:W-:Y:S05]  /*d840*/  BSYNC B1 ;  /* 0x0000000000017941 */ /* 0x000fea0003800000 */
.L_x_468:
[----:B0-----:R-:W-:Y:S01]  /*d850*/  @!P5 IMAD R3, R112, R17, R2 ;  /* 0x000000117003d224 */ /* 0x001fe200078e0202 */
[----:B------:R-:W-:Y:S04]  /*d860*/  BSSY B1, `(.L_x_470) ;  /* 0x0000006000017945 */ /* 0x000fe80003800000 */
[----:B------:R0:W-:Y:S01]  /*d870*/  @!P5 STG.E.U8 desc[UR36][R6.64+0xb0], R3 ;  /* 0x0000b0030600d986 */ /* 0x0001e2000c101124 */
[----:B------:R-:W-:Y:S05]  /*d880*/  @P6 BRA `(.L_x_471) ;  /* 0x00000000000c6947 */ /* 0x000fea0003800000 */
[----:B------:R-:W0:Y:S02]  /*d890*/  LDG.E.U8 R16, desc[UR36][R14.64+0xb1] ;  /* 0x0000b1240e107981 */ /* 0x000e24000c1e1100 */
[----:B0-----:R-:W-:-:S05]  /*d8a0*/  PRMT R3, R16, 0x8880, RZ ;  /* 0x0000888010037816 */ /* 0x001fca00000000ff */
[----:B------:R-:W-:-:S07]  /*d8b0*/  IMAD R2, R3, R18, RZ ;  /* 0x0000001203027224 */ /* 0x000fce00078e02ff */
.L_x_471:
[----:B------:R-:W-:Y:S05]  /*d8c0*/  BSYNC B1 ;  /* 0x0000000000017941 */ /* 0x000fea0003800000 */
.L_x_470:
[----:B------:R-:W-:Y:S01]  /*d8d0*/  @!P6 IMAD R113, R113, R17, R2 ;  /* 0x000000117171e224 */ /* 0x000fe200078e0202 */
[----:B------:R-:W-:Y:S04]  /*d8e0*/  BSSY B1, `(.L_x_472) ;  /* 0x0000006000017945 */ /* 0x000fe80003800000 */
[----:B------:R0:W-:Y:S01]  /*d8f0*/  @!P6 STG.E.U8 desc[UR36][R6.64+0xb1], R113 ;  /* 0x0000b1710600e986 */ /* 0x0001e2000c101124 */
[----:B------:R-:W-:Y:S05]  /*d900*/  @P1 BRA `(.L_x_473) ;  /* 0x00000000000c1947 */ /* 0x000fea0003800000 */
[----:B------:R-:W0:Y:S02]  /*d910*/  LDG.E.U8 R16, desc[UR36][R156.64+0xb0] ;  /* 0x0000b0249c107981 */ /* 0x000e24000c1e1100 */
[----:B0-----:R-:W-:-:S05]  /*d920*/  PRMT R3, R16, 0x8880, RZ ;  /* 0x0000888010037816 */ /* 0x001fca00000000ff */
[----:B------:R-:W-:-:S07]  /*d930*/  IMAD R2, R3, R18, RZ ;  /* 0x0000001203027224 */ /* 0x000fce00078e02ff */
.L_x_473:
[----:B------:R-:W-:Y:S05]  /*d940*/  BSYNC B1 ;  /* 0x0000000000017941 */ /* 0x000fea0003800000 */
.L_x_472:
        /* <DEDUP_REMOVED lines=12> */
.L_x_475:
[----:B------:R-:W-:Y:S05]  /*da10*/  BSYNC B1 ;  /* 0x0000000000017941 */ /* 0x000fea0003800000 */
.L_x_474:
[----:B------:R-:W-:Y:S01]  /*da20*/  @!P4 IMAD R115, R115, R17, R2 ;  /* 0x000000117373c224 */ /* 0x000fe200078e0202 */
[----:B------:R-:W-:Y:S04]  /*da30*/  BSSY B1, `(.L_x_476) ;  /* 0x0000006000017945 */ /* 0x000fe80003800000 */
[----:B------:R0:W-:Y:S01]  /*da40*/  @!P4 STG.E.U8 desc[UR36][R8.64+0xb1], R115 ;  /* 0x0000b1730800c986 */ /* 0x0001e2000c101124 */
[----:B------:R-:W-:Y:S05]  /*da50*/  @P3 BRA `(.L_x_477) ;  /* 0x00000000000c3947 */ /* 0x000fea0003800000 */
[----:B------:R-:W0:Y:S02]  /*da60*/  LDG.E.U8 R16, desc[UR36][R14.64+0xb8] ;  /* 0x0000b8240e107981 */ /* 0x000e24000c1e1100 */
[----:B0-----:R-:W-:-:S05]  /*da70*/  PRMT R3, R16, 0x8880, RZ ;  /* 0x0000888010037816 */ /* 0x001fca00000000ff */
[----:B------:R-:W-:-:S07]  /*da80*/  IMAD R2, R3, R18, RZ ;  /* 0x0000001203027224 */ /* 0x000fce00078e02ff */
.L_x_477:
[----:B------:R-:W-:Y:S05]  /*da90*/  BSYNC B1 ;  /* 0x0000000000017941 */ /* 0x000fea0003800000 */
.L_x_476:
[----:B0-----:R-:W-:Y:S01]  /*daa0*/  @!P3 IMAD R3, R116, R17, R2 ;  /* 0x000000117403b224 */ /* 0x001fe200078e0202 */
[----:B------:R-:W-:Y:S04]  /*dab0*/  BSSY B1, `(.L_x_478) ;  /* 0x0000006000017945 */ /* 0x000fe80003800000 */
[----:B------:R0:W-:Y:S01]  /*dac0*/  @!P3 STG.E.U8 desc[UR36][R6.64+0xb8], R3 ;  /* 0x0000b8030600b986 */ /* 0x0001e2000c101124 */
[----:B------:R-:W-:Y:S05]  /*dad0*/  @P5 BRA `(.L_x_479) ;  /* 0x00000000000c5947 */ /* 0x000fea0003800000 */
[----:B------:R-:W0:Y:S02]  /*dae0*/  LDG.E.U8 R16, desc[UR36][R14.64+0xb9] ;  /* 0x0000b9240e107981 */ /* 0x000e24000c1e1100 */
[----:B0-----:R-:W-:-:S05]  /*daf0*/  PRMT R3, R16, 0x8880, RZ ;  /* 0x0000888010037816 */ /* 0x001fca00000000ff */
[----:B------:R-:W-:-:S07]  /*db00*/  IMAD R2, R3, R18, RZ ;  /* 0x0000001203027224 */ /* 0x000fce00078e02ff */
.L_x_479:
[----:B------:R-:W-:Y:S05]  /*db10*/  BSYNC B1 ;  /* 0x0000000000017941 */ /* 0x000fea0003800000 */
.L_x_478:
[----:B------:R-:W-:Y:S01]  /*db20*/  @!P5 IMAD R117, R117, R17, R2 ;  /* 0x000000117575d224 */ /* 0x000fe200078e0202 */
[----:B------:R-:W-:Y:S04]  /*db30*/  BSSY B1, `(.L_x_480) ;  /* 0x0000006000017945 */ /* 0x000fe80003800000 */
[----:B------:R0:W-:Y:S01]  /*db40*/  @!P5 STG.E.U8 desc[UR36][R6.64+0xb9], R117 ;  /* 0x0000b9750600d986 */ /* 0x0001e2000c101124 */
[----:B------:R-:W-:Y:S05]  /*db50*/  @P6 BRA `(.L_x_481) ;  /* 0x00000000000c6947 */ /* 0x000fea0003800000 */
[----:B------:R-:W0:Y:S02]  /*db60*/  LDG.E.U8 R16, desc[UR36][R156.64+0xb8] ;  /* 0x0000b8249c107981 */ /* 0x000e24000c1e1100 */
[----:B0-----:R-:W-:-:S05]  /*db70*/  PRMT R3, R16, 0x8880, RZ ;  /* 0x0000888010037816 */ /* 0x001fca00000000ff */
[----:B------:R-:W-:-:S07]  /*db80*/  IMAD R2, R3, R18, RZ ;  /* 0x0000001203027224 */ /* 0x000fce00078e02ff */
.L_x_481:
[----:B------:R-:W-:Y:S05]  /*db90*/  BSYNC B1 ;  /* 0x0000000000017941 */ /* 0x000fea0003800000 */
.L_x_480:
[----:B0-----:R-:W-:Y:S01]  /*dba0*/  @!P6 IMAD R3, R118, R17, R2 ;  /* 0x000000117603e224 */ /* 0x001fe200078e0202 */
[----:B------:R-:W-:Y:S04]  /*dbb0*/  BSSY B1, `(.L_x_482) ;  /* 0x0000006000017945 */ /* 0x000fe80003800000 */
[----:B------:R0:W-:Y:S01]  /*dbc0*/  @!P6 STG.E.U8 desc[UR36][R8.64+0xb8], R3 ;  /* 0x0000b8030800e986 */ /* 0x0001e2000c101124 */
[----:B------:R-:W-:Y:S05]  /*dbd0*/  @P1 BRA `(.L_x_483) ;  /* 0x00000000000c1947 */ /* 0x000fea0003800000 */
[----:B------:R-:W0:Y:S02]  /*dbe0*/  LDG.E.U8 R16, desc[UR36][R156.64+0xb9] ;  /* 0x0000b9249c107981 */ /* 0x000e24000c1e1100 */
[----:B0-----:R-:W-:-:S05]  /*dbf0*/  PRMT R3, R16, 0x8880, RZ ;  /* 0x0000888010037816 */ /* 0x001fca00000000ff */
[----:B------:R-:W-:-:S07]  /*dc00*/  IMAD R2, R3, R18, RZ ;  /* 0x0000001203027224 */ /* 0x000fce00078e02ff */
.L_x_483:
[----:B------:R-:W-:Y:S05]  /*dc10*/  BSYNC B1 ;  /* 0x0000000000017941 */ /* 0x000fea0003800000 */
.L_x_482:
        /* <DEDUP_REMOVED lines=12> */
.L_x_485:
[----:B------:R-:W-:Y:S05]  /*dce0*/  BSYNC B1 ;  /* 0x0000000000017941 */ /* 0x000fea0003800000 */
.L_x_484:
[----:B0-----:R-:W-:Y:S01]  /*dcf0*/  @!P4 IMAD R3, R120, R17, R2 ;  /* 0x000000117803c224 */ /* 0x001fe200078e0202 */
[----:B------:R-:W-:Y:S04]  /*dd00*/  BSSY B1, `(.L_x_486) ;  /* 0x0000006000017945 */ /* 0x000fe80003800000 */
[----:B------:R0:W-:Y:S01]  /*dd10*/  @!P4 STG.E.U8 desc[UR36][R6.64+0xc0], R3 ;  /* 0x0000c0030600c986 */ /* 0x0001e2000c101124 */
[----:B------:R-:W-:Y:S05]  /*dd20*/  @P3 BRA `(.L_x_487) ;  /* 0x00000000000c3947 */ /* 0x000fea0003800000 */
[----:B------:R-:W0:Y:S02]  /*dd30*/  LDG.E.U8 R16, desc[UR36][R14.64+0xc1] ;  /* 0x0000c1240e107981 */ /* 0x000e24000c1e1100 */
[----:B0-----:R-:W-:-:S05]  /*dd40*/  PRMT R3, R16, 0x8880, RZ ;  /* 0x0000888010037816 */ /* 0x001fca00000000ff */
[----:B------:R-:W-:-:S07]  /*dd50*/  IMAD R2, R3, R18, RZ ;  /* 0x0000001203027224 */ /* 0x000fce00078e02ff */
.L_x_487:
[----:B------:R-:W-:Y:S05]  /*dd60*/  BSYNC B1 ;  /* 0x0000000000017941 */ /* 0x000fea0003800000 */
.L_x_486:
[----:B------:R-:W-:Y:S01]  /*dd70*/  @!P3 IMAD R121, R121, R17, R2 ;  /* 0x000000117979b224 */ /* 0x000fe200078e0202 */
[----:B------:R-:W-:Y:S04]  /*dd80*/  BSSY B1, `(.L_x_488) ;  /* 0x0000006000017945 */ /* 0x000fe80003800000 */
[----:B------:R0:W-:Y:S01]  /*dd90*/  @!P3 STG.E.U8 desc[UR36][R6.64+0xc1], R121 ;  /* 0x0000c1790600b986 */ /* 0x0001e2000c101124 */
[----:B------:R-:W-:Y:S05]  /*dda0*/  @P5 BRA `(.L_x_489) ;  /* 0x00000000000c5947 */ /* 0x000fea0003800000 */
[----:B------:R-:W0:Y:S02]  /*ddb0*/  LDG.E.U8 R16, desc[UR36][R156.64+0xc0] ;  /* 0x0000c0249c107981 */ /* 0x000e24000c1e1100 */
[----:B0-----:R-:W-:-:S05]  /*ddc0*/  PRMT R3, R16, 0x8880, RZ ;  /* 0x0000888010037816 */ /* 0x001fca00000000ff */
[----:B------:R-:W-:-:S07]  /*ddd0*/  IMAD R2, R3, R18, RZ ;  /* 0x0000001203027224 */ /* 0x000fce00078e02ff */
.L_x_489:
[----:B------:R-:W-:Y:S05]  /*dde0*/  BSYNC B1 ;  /* 0x0000000000017941 */ /* 0x000fea0003800000 */
.L_x_488:
[----:B0-----:R-:W-:Y:S01]  /*ddf0*/  @!P5 IMAD R3, R122, R17, R2 ;  /* 0x000000117a03d224 */ /* 0x001fe200078e0202 */
[----:B------:R-:W-:Y:S04]  /*de00*/  BSSY B1, `(.L_x_490) ;  /* 0x0000006000017945 */ /* 0x000fe80003800000 */
[----:B------:R0:W-:Y:S01]  /*de10*/  @!P5 STG.E.U8 desc[UR36][R8.64+0xc0], R3 ;  /* 0x0000c0030800d986 */ /* 0x0001e2000c101124 */
[----:B------:R-:W-:Y:S05]  /*de20*/  @P6 BRA `(.L_x_491) ;  /* 0x00000000000c6947 */ /* 0x000fea0003800000 */
[----:B------:R-:W0:Y:S02]  /*de30*/  LDG.E.U8 R16, desc[UR36][R156.64+0xc1] ;  /* 0x0000c1249c107981 */ /* 0x000e24000c1e1100 */
[----:B0-----:R-:W-:-:S05]  /*de40*/  PRMT R3, R16, 0x8880, RZ ;  /* 0x0000888010037816 */ /* 0x001fca00000000ff */
[----:B------:R-:W-:-:S07]  /*de50*/  IMAD R2, R3, R18, RZ ;  /* 0x0000001203027224 */ /* 0x000fce00078e02ff */
.L_x_491:
[----:B------:R-:W-:Y:S05]  /*de60*/  BSYNC B1 ;  /* 0x0000000000017941 */ /* 0x000fea0003800000 */
.L_x_490:
[----:B------:R-:W-:Y:S01]  /*de70*/  @!P6 IMAD R123, R123, R17, R2 ;  /* 0x000000117b7be224 */ /* 0x000fe200078e0202 */
[----:B------:R-:W-:Y:S04]  /*de80*/  BSSY B1, `(.L_x_492) ;  /* 0x0000006000017945 */ /* 0x000fe80003800000 */
[----:B------:R0:W-:Y:S01]  /*de90*/  @!P6 STG.E.U8 desc[UR36][R8.64+0xc1], R123 ;  /* 0x0000c17b0800e986 */ /* 0x0001e2000c101124 */
[----:B------:R-:W-:Y:S05]  /*dea0*/  @P1 BRA `(.L_x_493) ;  /* 0x00000000000c1947 */ /* 0x000fea0003800000 */
[----:B------:R-:W0:Y:S02]  /*deb0*/  LDG.E.U8 R16, desc[UR36][R14.64+0xc8] ;  /* 0x0000c8240e107981 */ /* 0x000e24000c1e1100 */
[----:B0-----:R-:W-:-:S05]  /*dec0*/  PRMT R3, R16, 0x8880, RZ ;  /* 0x0000888010037816 */ /* 0x001fca00000000ff */
[----:B------:R-:W-:-:S07]  /*ded0*/  IMAD R2, R3, R18, RZ ;  /* 0x0000001203027224 */ /* 0x000fce00078e02ff */
.L_x_493:
[----:B------:R-:W-:Y:S05]  /*dee0*/  BSYNC B1 ;  /* 0x0000000000017941 */ /* 0x000fea0003800000 */
.L_x_492:
        /* <DEDUP_REMOVED lines=12> */
.L_x_495:
[----:B------:R-:W-:Y:S05]  /*dfb0*/  BSYNC B1 ;  /* 0x0000000000017941 */ /* 0x000fea0003800000 */
.L_x_494:
[----:B------:R-:W-:Y:S01]  /*dfc0*/  @!P4 IMAD R125, R125, R17, R2 ;  /* 0x000000117d7dc224 */ /* 0x000fe200078e0202 */
[----:B------:R-:W-:Y:S04]  /*dfd0*/  BSSY B1, `(.L_x_496) ;  /* 0x0000006000017945 */ /* 0x000fe80003800000 */
[----:B------:R0:W-:Y:S01]  /*dfe0*/  @!P4 STG.E.U8 desc[UR36][R6.64+0xc9], R125 ;  /* 0x0000c97d0600c986 */ /* 0x0001e2000c101124 */
[----:B------:R-:W-:Y:S05]  /*dff0*/  @P3 BRA `(.L_x_497) ;  /* 0x00000000000c3947 */ /* 0x000fea0003800000 */
[----:B------:R-:W0:Y:S02]  /*e000*/  LDG.E.U8 R16, desc[UR36][R156.64+0xc8] ;  /* 0x0000c8249c107981 */ /* 0x000e24000c1e1100 */
[----:B0-----:R-:W-:-:S05]  /*e010*/  PRMT R3, R16, 0x8880, RZ ;  /* 0x0000888010037816 */ /* 0x001fca00000000ff */
[----:B------:R-:W-:-:S07]  /*e020*/  IMAD R2, R3, R18, RZ ;  /* 0x0000001203027224 */ /* 0x000fce00078e02ff */
.L_x_497:
[----:B------:R-:W-:Y:S05]  /*e030*/  BSYNC B1 ;  /* 0x0000000000017941 */ /* 0x000fea0003800000 */
.L_x_496:
[----:B0-----:R-:W-:Y:S01]  /*e040*/  @!P3 IMAD R3, R126, R17, R2 ;  /* 0x000000117e03b224 */ /* 0x001fe200078e0202 */
[----:B------:R-:W-:Y:S04]  /*e050*/  BSSY B1, `(.L_x_498) ;  /* 0x0000006000017945 */ /* 0x000fe80003800000 */
[----:B------:R0:W-:Y:S01]  /*e060*/  @!P3 STG.E.U8 desc[UR36][R8.64+0xc8], R3 ;  /* 0x0000c8030800b986 */ /* 0x0001e2000c101124 */
[----:B------:R-:W-:Y:S05]  /*e070*/  @P5 BRA `(.L_x_499) ;  /* 0x00000000000c5947 */ /* 0x000fea0003800000 */
[----:B------:R-:W0:Y:S02]  /*e080*/  LDG.E.U8 R16, desc[UR36][R156.64+0xc9] ;  /* 0x0000c9249c107981 */ /* 0x000e24000c1e1100 */
[----:B0-----:R-:W-:-:S05]  /*e090*/  PRMT R3, R16, 0x8880, RZ ;  /* 0x0000888010037816 */ /* 0x001fca00000000ff */
[----:B------:R-:W-:-:S07]  /*e0a0*/  IMAD R2, R3, R18, RZ ;  /* 0x0000001203027224 */ /* 0x000fce00078e02ff */
.L_x_499:
[----:B------:R-:W-:Y:S05]  /*e0b0*/  BSYNC B1 ;  /* 0x0000000000017941 */ /* 0x000fea0003800000 */
.L_x_498:
[----:B------:R-:W-:Y:S01]  /*e0c0*/  @!P5 IMAD R127, R127, R17, R2 ;  /* 0x000000117f7fd224 */ /* 0x000fe200078e0202 */
[----:B------:R-:W-:Y:S04]  /*e0d0*/  BSSY B1, `(.L_x_500) ;  /* 0x0000006000017945 */ /* 0x000fe80003800000 */
[----:B------:R0:W-:Y:S01]  /*e0e0*/  @!P5 STG.E.U8 desc[UR36][R8.64+0xc9], R127 ;  /* 0x0000c97f0800d986 */ /* 0x0001e2000c101124 */
[----:B------:R-:W-:Y:S05]  /*e0f0*/  @P6 BRA `(.L_x_501) ;  /* 0x00000000000c6947 */ /* 0x000fea0003800000 */
[----:B------:R-:W0:Y:S02]  /*e100*/  LDG.E.U8 R16, desc[UR36][R14.64+0xd0] ;  /* 0x0000d0240e107981 */ /* 0x000e24000c1e1100 */
[----:B0-----:R-:W-:-:S05]  /*e110*/  PRMT R3, R16, 0x8880, RZ ;  /* 0x0000888010037816 */ /* 0x001fca00000000ff */
[----:B------:R-:W-:-:S07]  /*e120*/  IMAD R2, R3, R18, RZ ;  /* 0x0000001203027224 */ /* 0x000fce00078e02ff */
.L_x_501:
[----:B------:R-:W-:Y:S05]  /*e130*/  BSYNC B1 ;  /* 0x0000000000017941 */ /* 0x000fea0003800000 */
.L_x_500:
[----:B0-----:R-:W-:Y:S01]  /*e140*/  @!P6 IMAD R3, R128, R17, R2 ;  /* 0x000000118003e224 */ /* 0x001fe200078e0202 */
[----:B------:R-:W-:Y:S04]  /*e150*/  BSSY B1, `(.L_x_502) ;  /* 0x0000006000017945 */ /* 0x000fe80003800000 */
[----:B------:R0:W-:Y:S01]  /*e160*/  @!P6 STG.E.U8 desc[UR36][R6.64+0xd0], R3 ;  /* 0x0000d0030600e986 */ /* 0x0001e2000c101124 */
[----:B------:R-:W-:Y:S05]  /*e170*/  @P1 BRA `(.L_x_503) ;  /* 0x00000000000c1947 */ /* 0x000fea0003800000 */
[----:B------:R-:W0:Y:S02]  /*e180*/  LDG.E.U8 R16, desc[UR36][R14.64+0xd1] ;  /* 0x0000d1240e107981 */ /* 0x000e24000c1e1100 */
[----:B0-----:R-:W-:-:S05]  /*e190*/  PRMT R3, R16, 0x8880, RZ ;  /* 0x0000888010037816 */ /* 0x001fca00000000ff */
[----:B------:R-:W-:-:S07]  /*e1a0*/  IMAD R2, R3, R18, RZ ;  /* 0x0000001203027224 */ /* 0x000fce00078e02ff */
.L_x_503:
[----:B------:R-:W-:Y:S05]  /*e1b0*/  BSYNC B1 ;  /* 0x0000000000017941 */ /* 0x000fea0003800000 */
.L_x_502:
        /* <DEDUP_REMOVED lines=12> */
.L_x_505:
[----:B------:R-:W-:Y:S05]  /*e280*/  BSYNC B1 ;  /* 0x0000000000017941 */ /* 0x000fea0003800000 */
.L_x_504:
[----:B0-----:R-:W-:Y:S01]  /*e290*/  @!P4 IMAD R3, R130, R17, R2 ;  /* 0x000000118203c224 */ /* 0x001fe200078e0202 */
[----:B------:R-:W-:Y:S04]  /*e2a0*/  BSSY B1, `(.L_x_506) ;  /* 0x0000006000017945 */ /* 0x000fe80003800000 */
[----:B------:R0:W-:Y:S01]  /*e2b0*/  @!P4 STG.E.U8 desc[UR36][R8.64+0xd0], R3 ;  /* 0x0000d0030800c986 */ /* 0x0001e2000c101124 */
[----:B------:R-:W-:Y:S05]  /*e2c0*/  @P3 BRA `(.L_x_507) ;  /* 0x00000000000c3947 */ /* 0x000fea0003800000 */
[----:B------:R-:W0:Y:S02]  /*e2d0*/  LDG.E.U8 R16, desc[UR36][R156.64+0xd1] ;  /* 0x0000d1249c107981 */ /* 0x000e24000c1e1100 */
[----:B0-----:R-:W-:-:S05]  /*e2e0*/  PRMT R3, R16, 0x8880, RZ ;  /* 0x0000888010037816 */ /* 0x001fca00000000ff */
[----:B------:R-:W-:-:S07]  /*e2f0*/  IMAD R2, R3, R18, RZ ;  /* 0x0000001203027224 */ /* 0x000fce00078e02ff */
.L_x_507:
[----:B------:R-:W-:Y:S05]  /*e300*/  BSYNC B1 ;  /* 0x0000000000017941 */ /* 0x000fea0003800000 */
.L_x_506:
[----:B------:R-:W-:Y:S01]  /*e310*/  @!P3 IMAD R131, R131, R17, R2 ;  /* 0x000000118383b224 */ /* 0x000fe200078e0202 */
[----:B------:R-:W-:Y:S04]  /*e320*/  BSSY B1, `(.L_x_508) ;  /* 0x0000006000017945 */ /* 0x000fe80003800000 */
[----:B------:R0:W-:Y:S01]  /*e330*/  @!P3 STG.E.U8 desc[UR36][R8.64+0xd1], R131 ;  /* 0x0000d1830800b986 */ /* 0x0001e2000c101124 */
[----:B------:R-:W-:Y:S05]  /*e340*/  @P5 BRA `(.L_x_509) ;  /* 0x00000000000c5947 */ /* 0x000fea0003800000 */
[----:B------:R-:W0:Y:S02]  /*e350*/  LDG.E.U8 R16, desc[UR36][R14.64+0xd8] ;  /* 0x0000d8240e107981 */ /* 0x000e24000c1e1100 */
[----:B0-----:R-:W-:-:S05]  /*e360*/  PRMT R3, R16, 0x8880, RZ ;  /* 0x0000888010037816 */ /* 0x001fca00000000ff */
[----:B------:R-:W-:-:S07]  /*e370*/  IMAD R2, R3, R18, RZ ;  /* 0x0000001203027224 */ /* 0x000fce00078e02ff */
.L_x_509:
[----:B------:R-:W-:Y:S05]  /*e380*/  BSYNC B1 ;  /* 0x0000000000017941 */ /* 0x000fea0003800000 */
.L_x_508:
[----:B0-----:R-:W-:Y:S01]  /*e390*/  @!P5 IMAD R3, R132, R17, R2 ;  /* 0x000000118403d224 */ /* 0x001fe200078e0202 */
[----:B------:R-:W-:Y:S04]  /*e3a0*/  BSSY B1, `(.L_x_510) ;  /* 0x0000006000017945 */ /* 0x000fe80003800000 */
[----:B------:R0:W-:Y:S01]  /*e3b0*/  @!P5 STG.E.U8 desc[UR36][R6.64+0xd8], R3 ;  /* 0x0000d8030600d986 */ /* 0x0001e2000c101124 */
[----:B------:R-:W-:Y:S05]  /*e3c0*/  @P6 BRA `(.L_x_511) ;  /* 0x00000000000c6947 */ /* 0x000fea0003800000 */
[----:B------:R-:W0:Y:S02]  /*e3d0*/  LDG.E.U8 R16, desc[UR36][R14.64+0xd9] ;  /* 0x0000d9240e107981 */ /* 0x000e24000c1e1100 */
[----:B0-----:R-:W-:-:S05]  /*e3e0*/  PRMT R3, R16, 0x8880, RZ ;  /* 0x0000888010037816 */ /* 0x001fca00000000ff */
[----:B------:R-:W-:-:S07]  /*e3f0*/  IMAD R2, R3, R18, RZ ;  /* 0x0000001203027224 */ /* 0x000fce00078e02ff */
.L_x_511:
[----:B------:R-:W-:Y:S05]  /*e400*/  BSYNC B1 ;  /* 0x0000000000017941 */ /* 0x000fea0003800000 */
.L_x_510:
[----:B------:R-:W-:Y:S01]  /*e410*/  @!P6 IMAD R133, R133, R17, R2 ;  /* 0x000000118585e224 */ /* 0x000fe200078e0202 */
[----:B------:R-:W-:Y:S04]  /*e420*/  BSSY B1, `(.L_x_512) ;  /* 0x0000006000017945 */ /* 0x000fe80003800000 */
[----:B------:R0:W-:Y:S01]  /*e430*/  @!P6 STG.E.U8 desc[UR36][R6.64+0xd9], R133 ;  /* 0x0000d9850600e986 */ /* 0x0001e2000c101124 */
[----:B------:R-:W-:Y:S05]  /*e440*/  @P1 BRA `(.L_x_513) ;  /* 0x00000000000c1947 */ /* 0x000fea0003800000 */
[----:B------:R-:W0:Y:S02]  /*e450*/  LDG.E.U8 R16, desc[UR36][R156.64+0xd8] ;  /* 0x0000d8249c107981 */ /* 0x000e24000c1e1100 */
[----:B0-----:R-:W-:-:S05]  /*e460*/  PRMT R3, R16, 0x8880, RZ ;  /* 0x0000888010037816 */ /* 0x001fca00000000ff */
[----:B------:R-:W-:-:S07]  /*e470*/  IMAD R2, R3, R18, RZ ;  /* 0x0000001203027224 */ /* 0x000fce00078e02ff */
.L_x_513:
[----:B------:R-:W-:Y:S05]  /*e480*/  BSYNC B1 ;  /* 0x0000000000017941 */ /* 0x000fea0003800000 */
.L_x_512:
        /* <DEDUP_REMOVED lines=12> */
.L_x_515:
[----:B------:R-:W-:Y:S05]  /*e550*/  BSYNC B1 ;  /* 0x0000000000017941 */ /* 0x000fea0003800000 */
.L_x_514:
[----:B------:R-:W-:Y:S01]  /*e560*/  @!P4 IMAD R135, R135, R17, R2 ;  /* 0x000000118787c224 */ /* 0x000fe200078e0202 */
[----:B------:R-:W-:Y:S04]  /*e570*/  BSSY B1, `(.L_x_516) ;  /* 0x0000006000017945 */ /* 0x000fe80003800000 */
[----:B------:R0:W-:Y:S01]  /*e580*/  @!P4 STG.E.U8 desc[UR36][R8.64+0xd9], R135 ;  /* 0x0000d9870800c986 */ /* 0x0001e2000c101124 */
[----:B------:R-:W-:Y:S05]  /*e590*/  @P3 BRA `(.L_x_517) ;  /* 0x00000000000c3947 */ /* 0x000fea0003800000 */
[----:B------:R-:W0:Y:S02]  /*e5a0*/  LDG.E.U8 R16, desc[UR36][R14.64+0xe0] ;  /* 0x0000e0240e107981 */ /* 0x000e24000c1e1100 */
[----:B0-----:R-:W-:-:S05]  /*e5b0*/  PRMT R3, R16, 0x8880, RZ ;  /* 0x0000888010037816 */ /* 0x001fca00000000ff */
[----:B------:R-:W-:-:S07]  /*e5c0*/  IMAD R2, R3, R18, RZ ;  /* 0x0000001203027224 */ /* 0x000fce00078e02ff */
.L_x_517:
[----:B------:R-:W-:Y:S05]  /*e5d0*/  BSYNC B1 ;  /* 0x0000000000017941 */ /* 0x000fea0003800000 */
.L_x_516:
[----:B0-----:R-:W-:Y:S01]  /*e5e0*/  @!P3 IMAD R3, R136, R17, R2 ;  /* 0x000000118803b224 */ /* 0x001fe200078e0202 */
[----:B------:R-:W-:Y:S04]  /*e5f0*/  BSSY B1, `(.L_x_518) ;  /* 0x0000006000017945 */ /* 0x000fe80003800000 */
[----:B------:R0:W-:Y:S01]  /*e600*/  @!P3 STG.E.U8 desc[UR36][R6.64+0xe0], R3 ;  /* 0x0000e0030600b986 */ /* 0x0001e2000c101124 */
[----:B------:R-:W-:Y:S05]  /*e610*/  @P5 BRA `(.L_x_519) ;  /* 0x00000000000c5947 */ /* 0x000fea0003800000 */
[----:B------:R-:W0:Y:S02]  /*e620*/  LDG.E.U8 R16, desc[UR36][R14.64+0xe1] ;  /* 0x0000e1240e107981 */ /* 0x000e24000c1e1100 */
[----:B0-----:R-:W-:-:S05]  /*e630*/  PRMT R3, R16, 0x8880, RZ ;  /* 0x0000888010037816 */ /* 0x001fca00000000ff */
[----:B------:R-:W-:-:S07]  /*e640*/  IMAD R2, R3, R18, RZ ;  /* 0x0000001203027224 */ /* 0x000fce00078e02ff */
.L_x_519:
[----:B------:R-:W-:Y:S05]  /*e650*/  BSYNC B1 ;  /* 0x0000000000017941 */ /* 0x000fea0003800000 */
.L_x_518:
[----:B------:R-:W-:Y:S01]  /*e660*/  @!P5 IMAD R137, R137, R17, R2 ;  /* 0x000000118989d224 */ /* 0x000fe200078e0202 */
[----:B------:R-:W-:Y:S04]  /*e670*/  BSSY B1, `(.L_x_520) ;  /* 0x0000006000017945 */ /* 0x000fe80003800000 */
[----:B------:R0:W-:Y:S01]  /*e680*/  @!P5 STG.E.U8 desc[UR36][R6.64+0xe1], R137 ;  /* 0x0000e1890600d986 */ /* 0x0001e2000c101124 */
[----:B------:R-:W-:Y:S05]  /*e690*/  @P6 BRA `(.L_x_521) ;  /* 0x00000000000c6947 */ /* 0x000fea0003800000 */
[----:B------:R-:W0:Y:S02]  /*e6a0*/  LDG.E.U8 R16, desc[UR36][R156.64+0xe0] ;  /* 0x0000e0249c107981 */ /* 0x000e24000c1e1100 */
[----:B0-----:R-:W-:-:S05]  /*e6b0*/  PRMT R3, R16, 0x8880, RZ ;  /* 0x0000888010037816 */ /* 0x001fca00000000ff */
[----:B------:R-:W-:-:S07]  /*e6c0*/  IMAD R2, R3, R18, RZ ;  /* 0x0000001203027224 */ /* 0x000fce00078e02ff */
.L_x_521:
[----:B------:R-:W-:Y:S05]  /*e6d0*/  BSYNC B1 ;  /* 0x0000000000017941 */ /* 0x000fea0003800000 */
.L_x_520:
[----:B0-----:R-:W-:Y:S01]  /*e6e0*/  @!P6 IMAD R3, R138, R17, R2 ;  /* 0x000000118a03e224 */ /* 0x001fe200078e0202 */
[----:B------:R-:W-:Y:S04]  /*e6f0*/  BSSY B1, `(.L_x_522) ;  /* 0x0000006000017945 */ /* 0x000fe80003800000 */
[----:B------:R0:W-:Y:S01]  /*e700*/  @!P6 STG.E.U8 desc[UR36][R8.64+0xe0], R3 ;  /* 0x0000e0030800e986 */ /* 0x0001e2000c101124 */
[----:B------:R-:W-:Y:S05]  /*e710*/  @P1 BRA `(.L_x_523) ;  /* 0x00000000000c1947 */ /* 0x000fea0003800000 */
[----:B------:R-:W0:Y:S02]  /*e720*/  LDG.E.U8 R16, desc[UR36][R156.64+0xe1] ;  /* 0x0000e1249c107981 */ /* 0x000e24000c1e1100 */
[----:B0-----:R-:W-:-:S05]  /*e730*/  PRMT R3, R16, 0x8880, RZ ;  /* 0x0000888010037816 */ /* 0x001fca00000000ff */
[----:B------:R-:W-:-:S07]  /*e740*/  IMAD R2, R3, R18, RZ ;  /* 0x0000001203027224 */ /* 0x000fce00078e02ff */
.L_x_523:
[----:B------:R-:W-:Y:S05]  /*e750*/  BSYNC B1 ;  /* 0x0000000000017941 */ /* 0x000fea0003800000 */
.L_x_522:
        /* <DEDUP_REMOVED lines=12> */
.L_x_525:
[----:B------:R-:W-:Y:S05]  /*e820*/  BSYNC B1 ;  /* 0x0000000000017941 */ /* 0x000fea0003800000 */
.L_x_524:
[----:B0-----:R-:W-:Y:S01]  /*e830*/  @!P5 IMAD R3, R140, R17, R2 ;  /* 0x000000118c03d224 */ /* 0x001fe200078e0202 */
[----:B------:R-:W-:Y:S04]  /*e840*/  BSSY B1, `(.L_x_526) ;  /* 0x0000006000017945 */ /* 0x000fe80003800000 */
[----:B------:R0:W-:Y:S01]  /*e850*/  @!P5 STG.E.U8 desc[UR36][R6.64+0xe8], R3 ;  /* 0x0000e8030600d986 */ /* 0x0001e2000c101124 */
[----:B------:R-:W-:Y:S05]  /*e860*/  @P3 BRA `(.L_x_527) ;  /* 0x00000000000c3947 */ /* 0x000fea0003800000 */
[----:B------:R-:W0:Y:S02]  /*e870*/  LDG.E.U8 R16, desc[UR36][R14.64+0xe9] ;  /* 0x0000e9240e107981 */ /* 0x000e24000c1e1100 */
[----:B0-----:R-:W-:-:S05]  /*e880*/  PRMT R3, R16, 0x8880, RZ ;  /* 0x0000888010037816 */ /* 0x001fca00000000ff */
[----:B------:R-:W-:-:S07]  /*e890*/  IMAD R2, R3, R18, RZ ;  /* 0x0000001203027224 */ /* 0x000fce00078e02ff */
.L_x_527:
[----:B------:R-:W-:Y:S05]  /*e8a0*/  BSYNC B1 ;  /* 0x0000000000017941 */ /* 0x000fea0003800000 */
.L_x_526:
[----:B------:R-:W-:Y:S01]  /*e8b0*/  @!P3 IMAD R141, R141, R17, R2 ;  /* 0x000000118d8db224 */ /* 0x000fe200078e0202 */
[----:B------:R-:W-:Y:S04]  /*e8c0*/  BSSY B1, `(.L_x_528) ;  /* 0x0000006000017945 */ /* 0x000fe80003800000 */
[----:B------:R0:W-:Y:S01]  /*e8d0*/  @!P3 STG.E.U8 desc[UR36][R6.64+0xe9], R141 ;  /* 0x0000e98d0600b986 */ /* 0x0001e2000c101124 */
[----:B------:R-:W-:Y:S05]  /*e8e0*/  @P1 BRA `(.L_x_529) ;  /* 0x00000000000c1947 */ /* 0x000fea0003800000 */
[----:B------:R-:W0:Y:S02]  /*e8f0*/  LDG.E.U8 R16, desc[UR36][R156.64+0xe8] ;  /* 0x0000e8249c107981 */ /* 0x000e24000c1e1100 */
[----:B0-----:R-:W-:-:S05]  /*e900*/  PRMT R3, R16, 0x8880, RZ ;  /* 0x0000888010037816 */ /* 0x001fca00000000ff */
[----:B------:R-:W-:-:S07]  /*e910*/  IMAD R2, R3, R18, RZ ;  /* 0x0000001203027224 */ /* 0x000fce00078e02ff */
.L_x_529:
[----:B------:R-:W-:Y:S05]  /*e920*/  BSYNC B1 ;  /* 0x0000000000017941 */ /* 0x000fea0003800000 */
.L_x_528:
[----:B0-----:R-:W-:Y:S01]  /*e930*/  @!P1 IMAD R3, R142, R17, R2 ;  /* 0x000000118e039224 */ /* 0x001fe200078e0202 */
[----:B------:R-:W-:Y:S04]  /*e940*/  BSSY B1, `(.L_x_530) ;  /* 0x0000006000017945 */ /* 0x000fe80003800000 */
[----:B------:R0:W-:Y:S01]  /*e950*/  @!P1 STG.E.U8 desc[UR36][R8.64+0xe8], R3 ;  /* 0x0000e80308009986 */ /* 0x0001e2000c101124 */
[----:B------:R-:W-:Y:S05]  /*e960*/  @P6 BRA `(.L_x_531) ;  /* 0x00000000000c6947 */ /* 0x000fea0003800000 */
[----:B------:R-:W0:Y:S02]  /*e970*/  LDG.E.U8 R16, desc[UR36][R156.64+0xe9] ;  /* 0x0000e9249c107981 */ /* 0x000e24000c1e1100 */
[----:B0-----:R-:W-:-:S05]  /*e980*/  PRMT R3, R16, 0x8880, RZ ;  /* 0x0000888010037816 */ /* 0x001fca00000000ff */
[----:B------:R-:W-:-:S07]  /*e990*/  IMAD R2, R3, R18, RZ ;  /* 0x0000001203027224 */ /* 0x000fce00078e02ff */
.L_x_531:
[----:B------:R-:W-:Y:S05]  /*e9a0*/  BSYNC B1 ;  /* 0x0000000000017941 */ /* 0x000fea0003800000 */
.L_x_530:
[----:B------:R-:W-:Y:S01]  /*e9b0*/  @!P6 IMAD R143, R143, R17, R2 ;  /* 0x000000118f8fe224 */ /* 0x000fe200078e0202 */
[----:B------:R-:W-:Y:S04]  /*e9c0*/  BSSY B1, `(.L_x_532) ;  /* 0x0000006000017945 */ /* 0x000fe80003800000 */
[----:B------:R0:W-:Y:S01]  /*e9d0*/  @!P6 STG.E.U8 desc[UR36][R8.64+0xe9], R143 ;  /* 0x0000e98f0800e986 */ /* 0x0001e2000c101124 */
[----:B------:R-:W-:Y:S05]  /*e9e0*/  @P4 BRA `(.L_x_533) ;  /* 0x00000000000c4947 */ /* 0x000fea0003800000 */
[----:B------:R-:W0:Y:S02]  /*e9f0*/  LDG.E.U8 R16, desc[UR36][R14.64+0xf0] ;  /* 0x0000f0240e107981 */ /* 0x000e24000c1e1100 */
[----:B0-----:R-:W-:-:S05]  /*ea00*/  PRMT R3, R16, 0x8880, RZ ;  /* 0x0000888010037816 */ /* 0x001fca00000000ff */
[----:B------:R-:W-:-:S07]  /*ea10*/  IMAD R2, R3, R18, RZ ;  /* 0x0000001203027224 */ /* 0x000fce00078e02ff */
.L_x_533:
[----:B------:R-:W-:Y:S05]  /*ea20*/  BSYNC B1 ;  /* 0x0000000000017941 */ /* 0x000fea0003800000 */
.L_x_532:
[----:B------:R-:W-:Y:S01]  /*ea30*/  ISETP.LT.OR P3, PT, R0, 0xf2, !P2 ;  /* 0x000000f20000780c */ /* 0x000fe20005761670 */
[----:B0-----:R-:W-:Y:S01]  /*ea40*/  @!P4 IMAD R3, R144, R17, R2 ;  /* 0x000000119003c224 */ /* 0x001fe200078e0202 */
[----:B------:R-:W-:Y:S01]  /*ea50*/  BSSY B1, `(.L_x_534) ;  /* 0x000000b000017945 */ /* 0x000fe20003800000 */
[C---:B------:R-:W-:Y:S02]  /*ea60*/  ISETP.LT.OR P1, PT, R0.reuse, 0xf1, !P0 ;  /* 0x000000f10000780c */ /* 0x040fe40004721670 */
[C---:B------:R-:W-:Y:S01]  /*ea70*/  ISETP.LT.OR P5, PT, R0.reuse, 0xf2, !P0 ;  /* 0x000000f20000780c */ /* 0x040fe200047a1670 */
[----:B------:R0:W-:Y:S01]  /*ea80*/  @!P4 STG.E.U8 desc[UR36][R6.64+0xf0], R3 ;  /* 0x0000f0030600c986 */ /* 0x0001e2000c101124 */
[C---:B------:R-:W-:Y:S02]  /*ea90*/  ISETP.LT.OR P4, PT, R0.reuse, 0xf9, !P2 ;  /* 0x000000f90000780c */ /* 0x040fe40005781670 */
[C---:B------:R-:W-:Y:S02]  /*eaa0*/  ISETP.LT.OR P2, PT, R0.reuse, 0xfa, !P2 ;  /* 0x000000fa0000780c */ /* 0x040fe40005741670 */
[----:B------:R-:W-:-:S02]  /*eab0*/  ISETP.LT.OR P6, PT, R0, 0xf9, !P0 ;  /* 0x000000f90000780c */ /* 0x000fc400047c1670 */
[----:B------:R-:W-:Y:S11]  /*eac0*/  @P3 BRA `(.L_x_535) ;  /* 0x00000000000c3947 */ /* 0x000ff60003800000 */
[----:B------:R-:W0:Y:S02]  /*ead0*/  LDG.E.U8 R16, desc[UR36][R14.64+0xf1] ;  /* 0x0000f1240e107981 */ /* 0x000e24000c1e1100 */
[----:B0-----:R-:W-:-:S05]  /*eae0*/  PRMT R3, R16, 0x8880, RZ ;  /* 0x0000888010037816 */ /* 0x001fca00000000ff */
[----:B------:R-:W-:-:S07]  /*eaf0*/  IMAD R2, R3, R18, RZ ;  /* 0x0000001203027224 */ /* 0x000fce00078e02ff */
.L_x_535:
[----:B------:R-:W-:Y:S05]  /*eb00*/  BSYNC B1 ;  /* 0x0000000000017941 */ /* 0x000fea0003800000 */
.L_x_534:
[----:B------:R-:W-:Y:S01]  /*eb10*/  @!P3 IMAD R145, R145, R17, R2 ;  /* 0x000000119191b224 */ /* 0x000fe200078e0202 */
[----:B------:R-:W-:Y:S04]  /*eb20*/  BSSY B1, `(.L_x_536) ;  /* 0x0000006000017945 */ /* 0x000fe80003800000 */
[----:B------:R0:W-:Y:S01]  /*eb30*/  @!P3 STG.E.U8 desc[UR36][R6.64+0xf1], R145 ;  /* 0x0000f1910600b986 */ /* 0x0001e2000c101124 */
[----:B------:R-:W-:Y:S05]  /*eb40*/  @P1 BRA `(.L_x_537) ;  /* 0x00000000000c1947 */ /* 0x000fea0003800000 */
[----:B------:R-:W0:Y:S02]  /*eb50*/  LDG.E.U8 R16, desc[UR36][R156.64+0xf0] ;  /* 0x0000f0249c107981 */ /* 0x000e24000c1e1100 */
[----:B0-----:R-:W-:-:S05]  /*eb60*/  PRMT R3, R16, 0x8880, RZ ;  /* 0x0000888010037816 */ /* 0x001fca00000000ff */
[----:B------:R-:W-:-:S07]  /*eb70*/  IMAD R2, R3, R18, RZ ;  /* 0x0000001203027224 */ /* 0x000fce00078e02ff */
.L_x_537:
[----:B------:R-:W-:Y:S05]  /*eb80*/  BSYNC B1 ;  /* 0x0000000000017941 */ /* 0x000fea0003800000 */
.L_x_536:
[----:B0-----:R-:W-:Y:S01]  /*eb90*/  @!P1 IMAD R3, R146, R17, R2 ;  /* 0x0000001192039224 */ /* 0x001fe200078e0202 */
[----:B------:R-:W-:Y:S04]  /*eba0*/  BSSY B1, `(.L_x_538) ;  /* 0x0000006000017945 */ /* 0x000fe80003800000 */
[----:B------:R0:W-:Y:S01]  /*ebb0*/  @!P1 STG.E.U8 desc[UR36][R8.64+0xf0], R3 ;  /* 0x0000f00308009986 */ /* 0x0001e2000c101124 */
[----:B------:R-:W-:Y:S05]  /*ebc0*/  @P5 BRA `(.L_x_539) ;  /* 0x00000000000c5947 */ /* 0x000fea0003800000 */
[----:B------:R-:W0:Y:S02]  /*ebd0*/  LDG.E.U8 R16, desc[UR36][R156.64+0xf1] ;  /* 0x0000f1249c107981 */ /* 0x000e24000c1e1100 */
[----:B0-----:R-:W-:-:S05]  /*ebe0*/  PRMT R3, R16, 0x8880, RZ ;  /* 0x0000888010037816 */ /* 0x001fca00000000ff */
[----:B------:R-:W-:-:S07]  /*ebf0*/  IMAD R2, R3, R18, RZ ;  /* 0x0000001203027224 */ /* 0x000fce00078e02ff */
.L_x_539:
[----:B------:R-:W-:Y:S05]  /*ec00*/  BSYNC B1 ;  /* 0x0000000000017941 */ /* 0x000fea0003800000 */
.L_x_538:
[----:B------:R-:W-:Y:S01]  /*ec10*/  @!P5 IMAD R147, R147, R17, R2 ;  /* 0x000000119393d224 */ /* 0x000fe200078e0202 */
[----:B------:R-:W-:Y:S04]  /*ec20*/  BSSY B1, `(.L_x_540) ;  /* 0x0000006000017945 */ /* 0x000fe80003800000 */
[----:B------:R0:W-:Y:S01]  /*ec30*/  @!P5 STG.E.U8 desc[UR36][R8.64+0xf1], R147 ;  /* 0x0000f1930800d986 */ /* 0x0001e2000c101124 */
[----:B------:R-:W-:Y:S05]  /*ec40*/  @P4 BRA `(.L_x_541) ;  /* 0x00000000000c4947 */ /* 0x000fea0003800000 */
[----:B------:R-:W0:Y:S02]  /*ec50*/  LDG.E.U8 R16, desc[UR36][R14.64+0xf8] ;  /* 0x0000f8240e107981 */ /* 0x000e24000c1e1100 */
[----:B0-----:R-:W-:-:S05]  /*ec60*/  PRMT R3, R16, 0x8880, RZ ;  /* 0x0000888010037816 */ /* 0x001fca00000000ff */
[----:B------:R-:W-:-:S07]  /*ec70*/  IMAD R2, R3, R18, RZ ;  /* 0x0000001203027224 */ /* 0x000fce00078e02ff */
.L_x_541:
[----:B------:R-:W-:Y:S05]  /*ec80*/  BSYNC B1 ;  /* 0x0000000000017941 */ /* 0x000fea0003800000 */
.L_x_540:
[----:B0-----:R-:W-:Y:S01]  /*ec90*/  @!P4 IMAD R3, R148, R17, R2 ;  /* 0x000000119403c224 */ /* 0x001fe200078e0202 */
[----:B------:R-:W-:Y:S04]  /*eca0*/  BSSY B1, `(.L_x_542) ;  /* 0x0000006000017945 */ /* 0x000fe80003800000 */
[----:B------:R0:W-:Y:S01]  /*ecb0*/  @!P4 STG.E.U8 desc[UR36][R6.64+0xf8], R3 ;  /* 0x0000f8030600c986 */ /* 0x0001e2000c101124 */
[----:B------:R-:W-:Y:S05]  /*ecc0*/  @P2 BRA `(.L_x_543) ;  /* 0x00000000000c2947 */ /* 0x000fea0003800000 */
[----:B------:R-:W0:Y:S02]  /*ecd0*/  LDG.E.U8 R16, desc[UR36][R14.64+0xf9] ;  /* 0x0000f9240e107981 */ /* 0x000e24000c1e1100 */
[----:B0-----:R-:W-:-:S05]  /*ece0*/  PRMT R3, R16, 0x8880, RZ ;  /* 0x0000888010037816 */ /* 0x001fca00000000ff */
[----:B------:R-:W-:-:S07]  /*ecf0*/  IMAD R2, R3, R18, RZ ;  /* 0x0000001203027224 */ /* 0x000fce00078e02ff */
.L_x_543:
[----:B------:R-:W-:Y:S05]  /*ed00*/  BSYNC B1 ;  /* 0x0000000000017941 */ /* 0x000fea0003800000 */
.L_x_542:
[----:B------:R-:W-:Y:S01]  /*ed10*/  @!P2 IMAD R149, R149, R17, R2 ;  /* 0x000000119595a224 */ /* 0x000fe200078e0202 */
[----:B------:R-:W-:Y:S04]  /*ed20*/  BSSY B1, `(.L_x_544) ;  /* 0x0000006000017945 */ /* 0x000fe80003800000 */
[----:B------:R0:W-:Y:S01]  /*ed30*/  @!P2 STG.E.U8 desc[UR36][R6.64+0xf9], R149 ;  /* 0x0000f9950600a986 */ /* 0x0001e2000c101124 */
[----:B------:R-:W-:Y:S05]  /*ed40*/  @P6 BRA `(.L_x_545) ;  /* 0x00000000000c6947 */ /* 0x000fea0003800000 */
[----:B------:R-:W0:Y:S02]  /*ed50*/  LDG.E.U8 R16, desc[UR36][R156.64+0xf8] ;  /* 0x0000f8249c107981 */ /* 0x000e24000c1e1100 */
[----:B0-----:R-:W-:-:S05]  /*ed60*/  PRMT R3, R16, 0x8880, RZ ;  /* 0x0000888010037816 */ /* 0x001fca00000000ff */
[----:B------:R-:W-:-:S07]  /*ed70*/  IMAD R2, R3, R18, RZ ;  /* 0x0000001203027224 */ /* 0x000fce00078e02ff */
.L_x_545:
[----:B------:R-:W-:Y:S05]  /*ed80*/  BSYNC B1 ;  /* 0x0000000000017941 */ /* 0x000fea0003800000 */
.L_x_544:
[----:B0-----:R-:W-:Y:S01]  /*ed90*/  @!P6 IMAD R3, R150, R17, R2 ;  /* 0x000000119603e224 */ /* 0x001fe200078e0202 */
[----:B------:R-:W-:Y:S01]  /*eda0*/  ISETP.LT.OR P0, PT, R0, 0xfa, !P0 ;  /* 0x000000fa0000780c */ /* 0x000fe20004701670 */
[----:B------:R-:W-:Y:S03]  /*edb0*/  BSSY B1, `(.L_x_546) ;  /* 0x0000006000017945 */ /* 0x000fe60003800000 */
[----:B------:R0:W-:Y:S09]  /*edc0*/  @!P6 STG.E.U8 desc[UR36][R8.64+0xf8], R3 ;  /* 0x0000f8030800e986 */ /* 0x0001f2000c101124 */
[----:B------:R-:W-:Y:S05]  /*edd0*/  @P0 BRA `(.L_x_547) ;  /* 0x00000000000c0947 */ /* 0x000fea0003800000 */
[----:B------:R-:W0:Y:S02]  /*ede0*/  LDG.E.U8 R16, desc[UR36][R156.64+0xf9] ;  /* 0x0000f9249c107981 */ /* 0x000e24000c1e1100 */
[----:B0-----:R-:W-:-:S05]  /*edf0*/  PRMT R3, R16, 0x8880, RZ ;  /* 0x0000888010037816 */ /* 0x001fca00000000ff */
[----:B------:R-:W-:-:S07]  /*ee00*/  IMAD R2, R3, R18, RZ ;  /* 0x0000001203027224 */ /* 0x000fce00078e02ff */
.L_x_547:
[----:B------:R-:W-:Y:S05]  /*ee10*/  BSYNC B1 ;  /* 0x0000000000017941 */ /* 0x000fea0003800000 */
.L_x_546:
[----:B------:R-:W-:Y:S01]  /*ee20*/  IMAD R151, R151, R17, R2 ;  /* 0x0000001197977224 */ /* 0x000fe200078e0202 */
[----:B------:R-:W-:Y:S06]  /*ee30*/  @P0 BRA `(.L_x_548) ;  /* 0x0000003800180947 */ /* 0x000fec0003800000 */
[----:B------:R0:W-:Y:S01]  /*ee40*/  STG.E.U8 desc[UR36][R8.64+0xf9], R151 ;  /* 0x0000f99708007986 */ /* 0x0001e2000c101124 */
[----:B------:R-:W-:Y:S05]  /*ee50*/  BRA `(.L_x_548) ;  /* 0x0000003800107947 */ /* 0x000fea0003800000 */
.L_x_35:
[----:B------:R-:W2:Y:S04]  /*ee60*/  LDL.LU R2, [R1] ;  /* 0x0000000001027983 */ /* 0x000ea80000300800 */
[----:B------:R-:W3:Y:S04]  /*ee70*/  LDL.LU R3, [R1+0xc] ;  /* 0x00000c0001037983 */ /* 0x000ee80000300800 */
[----:B------:R-:W4:Y:S04]  /*ee80*/  LDL.LU R12, [R1+0x14] ;  /* 0x00001400010c7983 */ /* 0x000f280000300800 */
[----:B------:R-:W5:Y:S04]  /*ee90*/  LDL.LU R13, [R1+0x98] ;  /* 0x00009800010d7983 */ /* 0x000f680000300800 */
        /* <DEDUP_REMOVED lines=61> */
[----:B------:R-:W5:Y:S01]  /*f270*/  LDL.LU R178, [R1+0x194] ;  /* 0x0001940001b27983 */ /* 0x000f620000300800 */
[----:B------:R-:W-:-:S03]  /*f280*/  ISETP.GE.AND P0, PT, R154, 0x1, PT ;  /* 0x000000019a00780c */ /* 0x000fc60003f06270 */
[----:B------:R-:W5:Y:S04]  /*f290*/  LDL.LU R177, [R1+0x198] ;  /* 0x0001980001b17983 */ /* 0x000f680000300800 */
[----:B------:R-:W5:Y:S04]  /*f2a0*/  LDL.LU R176, [R1+0x19c] ;  /* 0x00019c0001b07983 */ /* 0x000f680000300800 */
[----:B------:R-:W5:Y:S04]  /*f2b0*/  LDL.LU R175, [R1+0x1a0] ;  /* 0x0001a00001af7983 */ /* 0x000f680000300800 */
[----:B------:R-:W5:Y:S01]  /*f2c0*/  LDL.LU R174, [R1+0x1a4] ;  /* 0x0001a40001ae7983 */ /* 0x000f620000300800 */
[----:B------:R-:W-:-:S03]  /*f2d0*/  ISETP.LT.OR P1, PT, R0, 0x1, !P0 ;  /* 0x000000010000780c */ /* 0x000fc60004721670 */
        /* <DEDUP_REMOVED lines=13> */
[----:B--2---:R-:W-:-:S03]  /*f3b0*/  @!P1 IMAD R2, R2, R17, RZ ;  /* 0x0000001102029224 */ /* 0x004fc600078e02ff */
        /* <DEDUP_REMOVED lines=9> */
[----:B------:R0:W-:Y:S04]  /*f450*/  @!P1 STG.E.U8 desc[UR36][R4.64], R2 ;  /* 0x0000000204009986 */ /* 0x0001e8000c101124 */
[----:B0-----:R-:W3:Y:S01]  /*f460*/  LDL.LU R2, [R1+0x4] ;  /* 0x0000040001027983 */ /* 0x001ee20000300800 */
[----:B------:R-:W-:-:S02]  /*f470*/  ISETP.LT.OR P1, PT, R0, 0x2, !P0 ;  /* 0x000000020000780c */ /* 0x000fc40004721670 */
[----:B------:R-:W-:-:S11]  /*f480*/  ISETP.GE.AND P2, PT, R154, 0x9, PT ;  /* 0x000000099a00780c */ /* 0x000fd60003f46270 */
[----:B---3--:R-:W-:-:S05]  /*f490*/  @!P1 IMAD R2, R2, R17, RZ ;  /* 0x0000001102029224 */ /* 0x008fca00078e02ff */
[----:B------:R0:W-:Y:S04]  /*f4a0*/  @!P1 STG.E.U8 desc[UR36][R4.64+0x1], R2 ;  /* 0x0000010204009986 */ /* 0x0001e8000c101124 */
[----:B0-----:R-:W3:Y:S01]  /*f4b0*/  LDL.LU R2, [R1+0x8] ;  /* 0x0000080001027983 */ /* 0x001ee20000300800 */
[C---:B------:R-:W-:Y:S02]  /*f4c0*/  ISETP.LT.OR P1, PT, R0.reuse, 0x1, !P2 ;  /* 0x000000010000780c */ /* 0x040fe40005721670 */
[C---:B------:R-:W-:Y:S02]  /*f4d0*/  ISETP.LT.OR P3, PT, R0.reuse, 0x2, !P2 ;  /* 0x000000020000780c */ /* 0x040fe40005761670 */
[----:B------:R-:W-:-:S09]  /*f4e0*/  ISETP.LT.OR P4, PT, R0, 0x9, !P0 ;  /* 0x000000090000780c */ /* 0x000fd20004781670 */
[----:B---3--:R-:W-:-:S05]  /*f4f0*/  @!P1 IMAD R2, R2, R17, RZ ;  /* 0x0000001102029224 */ /* 0x008fca00078e02ff */
[----:B------:R0:W-:Y:S04]  /*f500*/  @!P1 STG.E.U8 desc[UR36][R10.64], R2 ;  /* 0x000000020a009986 */ /* 0x0001e8000c101124 */
[----:B0-----:R-:W3:Y:S01]  /*f510*/  LDL.LU R2, [R1+0x10] ;  /* 0x0000100001027983 */ /* 0x001ee20000300800 */
[----:B------:R-:W-:Y:S01]  /*f520*/  @!P3 IMAD R3, R3, R17, RZ ;  /* 0x000000110303b224 */ /* 0x000fe200078e02ff */
[C---:B------:R-:W-:Y:S02]  /*f530*/  ISETP.LT.OR P1, PT, R0.reuse, 0xa, !P0 ;  /* 0x0000000a0000780c */ /* 0x040fe40004721670 */
[C---:B------:R-:W-:Y:S02]  /*f540*/  ISETP.LT.OR P5, PT, R0.reuse, 0x9, !P2 ;  /* 0x000000090000780c */ /* 0x040fe400057a1670 */
[----:B------:R0:W-:Y:S01]  /*f550*/  @!P3 STG.E.U8 desc[UR36][R10.64+0x1], R3 ;  /* 0x000001030a00b986 */ /* 0x0001e2000c101124 */
[----:B------:R-:W-:-:S03]  /*f560*/  ISETP.LT.OR P6, PT, R0, 0xa, !P2 ;  /* 0x0000000a0000780c */ /* 0x000fc600057c1670 */
[----:B0-----:R-:W5:Y:S01]  /*f570*/  LDL.LU R3, [R1+0x18] ;  /* 0x0000180001037983 */ /* 0x001f620000300800 */
[----:B---3--:R-:W-:-:S05]  /*f580*/  @!P4 IMAD R2, R2, R17, RZ ;  /* 0x000000110202c224 */ /* 0x008fca00078e02ff */
[----:B------:R0:W-:Y:S04]  /*f590*/  @!P4 STG.E.U8 desc[UR36][R4.64+0x8], R2 ;  /* 0x000008020400c986 */ /* 0x0001e8000c101124 */
[----:B0-----:R-:W3:Y:S01]  /*f5a0*/  LDL.LU R2, [R1+0x1c] ;  /* 0x00001c0001027983 */ /* 0x001ee20000300800 */
[-C--:B----4-:R-:W-:Y:S02]  /*f5b0*/  @!P1 IMAD R12, R12, R17.reuse, RZ ;  /* 0x000000110c0c9224 */ /* 0x090fe400078e02ff */
[----:B-----5:R-:W-:-:S03]  /*f5c0*/  @!P5 IMAD R3, R3, R17, RZ ;  /* 0x000000110303d224 */ /* 0x020fc600078e02ff */
[----:B------:R0:W-:Y:S04]  /*f5d0*/  @!P1 STG.E.U8 desc[UR36][R4.64+0x9], R12 ;  /* 0x0000090c04009986 */ /* 0x0001e8000c101124 */
[----:B------:R1:W-:Y:S04]  /*f5e0*/  @!P5 STG.E.U8 desc[UR36][R10.64+0x8], R3 ;  /* 0x000008030a00d986 */ /* 0x0003e8000c101124 */
[----:B0-----:R-:W4:Y:S04]  /*f5f0*/  LDL.LU R12, [R1+0x28] ;  /* 0x00002800010c7983 */ /* 0x001f280000300800 */
[----:B-1----:R-:W5:Y:S01]  /*f600*/  LDL.LU R3, [R1+0x20] ;  /* 0x0000200001037983 */ /* 0x002f620000300800 */
[----:B---3--:R-:W-:-:S05]  /*f610*/  @!P6 IMAD R2, R2, R17, RZ ;  /* 0x000000110202e224 */ /* 0x008fca00078e02ff */
[----:B------:R0:W-:Y:S04]  /*f620*/  @!P6 STG.E.U8 desc[UR36][R10.64+0x9], R2 ;  /* 0x000009020a00e986 */ /* 0x0001e8000c101124 */
[----:B0-----:R-:W3:Y:S01]  /*f630*/  LDL.LU R2, [R1+0x24] ;  /* 0x0000240001027983 */ /* 0x001ee20000300800 */
[C---:B------:R-:W-:Y:S02]  /*f640*/  ISETP.LT.OR P3, PT, R0.reuse, 0x11, !P0 ;  /* 0x000000110000780c */ /* 0x040fe40004761670 */
[----:B------:R-:W-:-:S11]  /*f650*/  ISETP.LT.OR P4, PT, R0, 0x12, !P0 ;  /* 0x000000120000780c */ /* 0x000fd60004781670 */
[----:B-----5:R-:W-:-:S05]  /*f660*/  @!P3 IMAD R3, R3, R17, RZ ;  /* 0x000000110303b224 */ /* 0x020fca00078e02ff */
[----:B------:R0:W-:Y:S04]  /*f670*/  @!P3 STG.E.U8 desc[UR36][R4.64+0x10], R3 ;  /* 0x000010030400b986 */ /* 0x0001e8000c101124 */
[----:B0-----:R-:W5:Y:S01]  /*f680*/  LDL.LU R3, [R1+0x2c] ;  /* 0x00002c0001037983 */ /* 0x001f620000300800 */
[----:B---3--:R-:W-:-:S05]  /*f690*/  @!P4 IMAD R2, R2, R17, RZ ;  /* 0x000000110202c224 */ /* 0x008fca00078e02ff */
[----:B------:R0:W-:Y:S04]  /*f6a0*/  @!P4 STG.E.U8 desc[UR36][R4.64+0x11], R2 ;  /* 0x000011020400c986 */ /* 0x0001e8000c101124 */
[----:B0-----:R-:W3:Y:S01]  /*f6b0*/  LDL.LU R2, [R1+0x30] ;  /* 0x0000300001027983 */ /* 0x001ee20000300800 */
[C---:B------:R-:W-:Y:S02]  /*f6c0*/  ISETP.LT.OR P1, PT, R0.reuse, 0x11, !P2 ;  /* 0x000000110000780c */ /* 0x040fe40005721670 */
[C---:B------:R-:W-:Y:S02]  /*f6d0*/  ISETP.LT.OR P5, PT, R0.reuse, 0x12, !P2 ;  /* 0x000000120000780c */ /* 0x040fe400057a1670 */
[----:B------:R-:W-:-:S09]  /*f6e0*/  ISETP.LT.OR P6, PT, R0, 0x19, !P0 ;  /* 0x000000190000780c */ /* 0x000fd200047c1670 */
        /* <DEDUP_REMOVED lines=43> */
[----:B-----5:R-:W-:-:S05]  /*f9a0*/  @!P6 IMAD R3, R3, R17, RZ ;  /* 0x000000110303e224 */ /* 0x020fca00078e02ff */
[----:B------:R0:W-:Y:S04]  /*f9b0*/  @!P6 STG.E.U8 desc[UR36][R4.64+0x29], R3 ;  /* 0x000029030400e986 */ /* 0x0001e8000c101124 */
[----:B0-----:R-:W5:Y:S01]  /*f9c0*/  LDL.LU R3, [R1+0x5c] ;  /* 0x00005c0001037983 */ /* 0x001f620000300800 */
        /* <DEDUP_REMOVED lines=48> */
[----:B------:R-:W-:-:S13]  /*fcd0*/  ISETP.LT.OR P5, PT, R0, 0x42, !P2 ;  /* 0x000000420000780c */ /* 0x000fda00057a1670 */
[----:B----4-:R-:W-:-:S05]  /*fce0*/  @!P5 IMAD R12, R12, R17, RZ ;  /* 0x000000110c0cd224 */ /* 0x010fca00078e02ff */
[----:B------:R-:W-:Y:S01]  /*fcf0*/  @!P5 STG.E.U8 desc[UR36][R10.64+0x41], R12 ;  /* 0x0000410c0a00d986 */ /* 0x000fe2000c101124 */
[----:B---3--:R-:W-:-:S05]  /*fd00*/  @!P4 IMAD R2, R2, R17, RZ ;  /* 0x000000110202c224 */ /* 0x008fca00078e02ff */
[----:B------:R0:W-:Y:S04]  /*fd10*/  @!P4 STG.E.U8 desc[UR36][R10.64+0x40], R2 ;  /* 0x000040020a00c986 */ /* 0x0001e8000c101124 */
[----:B0-----:R-:W3:Y:S04]  /*fd20*/  LDL.LU R2, [R1+0x90] ;  /* 0x0000900001027983 */ /* 0x001ee80000300800 */
[----:B------:R-:W4:Y:S01]  /*fd30*/  LDL.LU R12, [R1+0xac] ;  /* 0x0000ac00010c7983 */ /* 0x000f220000300800 */
[C---:B------:R-:W-:Y:S02]  /*fd40*/  ISETP.LT.OR P6, PT, R0.reuse, 0x49, !P0 ;  /* 0x000000490000780c */ /* 0x040fe400047c1670 */
[----:B------:R-:W-:-:S02]  /*fd50*/  ISETP.LT.OR P1, PT, R0, 0x4a, !P0 ;  /* 0x0000004a0000780c */ /* 0x000fc40004721670 */
[C---:B------:R-:W-:Y:S02]  /*fd60*/  ISETP.LT.OR P3, PT, R0.reuse, 0x49, !P2 ;  /* 0x000000490000780c */ /* 0x040fe40005761670 */
[C---:B------:R-:W-:Y:S02]  /*fd70*/  ISETP.LT.OR P4, PT, R0.reuse, 0x4a, !P2 ;  /* 0x0000004a0000780c */ /* 0x040fe40005781670 */
[----:B------:R-:W-:-:S07]  /*fd80*/  ISETP.LT.OR P5, PT, R0, 0x51, !P0 ;  /* 0x000000510000780c */ /* 0x000fce00047a1670 */
[----:B-----5:R-:W-:-:S05]  /*fd90*/  @!P1 IMAD R3, R3, R17, RZ ;  /* 0x0000001103039224 */ /* 0x020fca00078e02ff */
[----:B------:R4:W-:Y:S01]  /*fda0*/  @!P1 STG.E.U8 desc[UR36][R4.64+0x49], R3 ;  /* 0x0000490304009986 */ /* 0x0009e2000c101124 */
[----:B------:R-:W-:Y:S01]  /*fdb0*/  ISETP.LT.OR P1, PT, R0, 0x51, !P2 ;  /* 0x000000510000780c */ /* 0x000fe20005721670 */
[-C--:B------:R-:W-:Y:S02]  /*fdc0*/  @!P3 IMAD R13, R13, R17.reuse, RZ ;  /* 0x000000110d0db224 */ /* 0x080fe400078e02ff */
[-C--:B------:R-:W-:Y:S02]  /*fdd0*/  @!P4 IMAD R15, R15, R17.reuse, RZ ;  /* 0x000000110f0fc224 */ /* 0x080fe400078e02ff */
[----:B------:R-:W-:-:S08]  /*fde0*/  @!P5 IMAD R21, R21, R17, RZ ;  /* 0x000000111515d224 */ /* 0x000fd000078e02ff */
[-C--:B------:R-:W-:Y:S02]  /*fdf0*/  @!P1 IMAD R153, R153, R17.reuse, RZ ;  /* 0x0000001199999224 */ /* 0x080fe400078e02ff */
[----:B---3--:R-:W-:-:S05]  /*fe00*/  @!P6 IMAD R2, R2, R17, RZ ;  /* 0x000000110202e224 */ /* 0x008fca00078e02ff */
[----:B------:R-:W-:Y:S01]  /*fe10*/  @!P6 STG.E.U8 desc[UR36][R4.64+0x48], R2 ;  /* 0x000048020400e986 */ /* 0x000fe2000c101124 */
[----:B------:R-:W-:-:S03]  /*fe20*/  ISETP.LT.OR P6, PT, R0, 0x52, !P0 ;  /* 0x000000520000780c */ /* 0x000fc600047c1670 */
[----:B------:R0:W-:Y:S01]  /*fe30*/  @!P3 STG.E.U8 desc[UR36][R10.64+0x48], R13 ;  /* 0x0000480d0a00b986 */ /* 0x0001e2000c101124 */
[----:B------:R-:W-:-:S03]  /*fe40*/  ISETP.LT.OR P3, PT, R0, 0x52, !P2 ;  /* 0x000000520000780c */ /* 0x000fc60005761670 */
[----:B------:R1:W-:Y:S01]  /*fe50*/  @!P4 STG.E.U8 desc[UR36][R10.64+0x49], R15 ;  /* 0x0000490f0a00c986 */ /* 0x0003e2000c101124 */
[----:B------:R-:W-:-:S05]  /*fe60*/  ISETP.LT.OR P4, PT, R0, 0x59, !P0 ;  /* 0x000000590000780c */ /* 0x000fca0004781670 */
[----:B------:R-:W-:Y:S01]  /*fe70*/  @!P6 IMAD R23, R23, R17, RZ ;  /* 0x000000111717e224 */ /* 0x000fe200078e02ff */
[----:B------:R3:W-:Y:S01]  /*fe80*/  @!P5 STG.E.U8 desc[UR36][R4.64+0x50], R21 ;  /* 0x000050150400d986 */ /* 0x0007e2000c101124 */
[----:B------:R-:W-:-:S03]  /*fe90*/  ISETP.LT.OR P5, PT, R0, 0x5a, !P0 ;  /* 0x0000005a0000780c */ /* 0x000fc600047a1670 */
[----:B------:R5:W-:Y:S01]  /*fea0*/  @!P6 STG.E.U8 desc[UR36][R4.64+0x51], R23 ;  /* 0x000051170400e986 */ /* 0x000be2000c101124 */
[----:B------:R-:W-:-:S03]  /*feb0*/  ISETP.LT.OR P6, PT, R0, 0x59, !P2 ;  /* 0x000000590000780c */ /* 0x000fc600057c1670 */
[----:B------:R-:W-:Y:S01]  /*fec0*/  @!P1 STG.E.U8 desc[UR36][R10.64+0x50], R153 ;  /* 0x000050990a009986 */ /* 0x000fe2000c101124 */
[----:B------:R-:W-:Y:S01]  /*fed0*/  ISETP.LT.OR P1, PT, R0, 0x5a, !P2 ;  /* 0x0000005a0000780c */ /* 0x000fe20005721670 */
[-C--:B----4-:R-:W-:Y:S02]  /*fee0*/  @!P3 IMAD R3, R12, R17.reuse, RZ ;  /* 0x000000110c03b224 */ /* 0x090fe400078e02ff */
[-C--:B0-----:R-:W-:Y:S02]  /*fef0*/  @!P4 IMAD R13, R235, R17.reuse, RZ ;  /* 0x00000011eb0dc224 */ /* 0x081fe400078e02ff */
[-C--:B-1----:R-:W-:Y:S01]  /*ff00*/  @!P5 IMAD R15, R234, R17.reuse, RZ ;  /* 0x00000011ea0fd224 */ /* 0x082fe200078e02ff */
[----:B------:R0:W-:Y:S03]  /*ff10*/  @!P3 STG.E.U8 desc[UR36][R10.64+0x51], R3 ;  /* 0x000051030a00b986 */ /* 0x0001e6000c101124 */
[----:B---3--:R-:W-:Y:S01]  /*ff20*/  @!P6 IMAD R21, R233, R17, RZ ;  /* 0x00000011e915e224 */ /* 0x008fe200078e02ff */
[----:B------:R1:W-:Y:S01]  /*ff30*/  @!P4 STG.E.U8 desc[UR36][R4.64+0x58], R13 ;  /* 0x0000580d0400c986 */ /* 0x0003e2000c101124 */
[----:B------:R-:W-:-:S02]  /*ff40*/  ISETP.LT.OR P3, PT, R0, 0x61, !P0 ;  /* 0x000000610000780c */ /* 0x000fc40004761670 */
[----:B-----5:R-:W-:Y:S01]  /*ff50*/  @!P1 IMAD R23, R232, R17, RZ ;  /* 0x00000011e8179224 */ /* 0x020fe200078e02ff */
[C---:B------:R-:W-:Y:S01]  /*ff60*/  ISETP.LT.OR P4, PT, R0.reuse, 0x62, !P0 ;  /* 0x000000620000780c */ /* 0x040fe20004781670 */
[----:B------:R3:W-:Y:S01]  /*ff70*/  @!P5 STG.E.U8 desc[UR36][R4.64+0x59], R15 ;  /* 0x0000590f0400d986 */ /* 0x0007e2000c101124 */
[----:B------:R-:W-:-:S03]  /*ff80*/  ISETP.LT.OR P5, PT, R0, 0x61, !P2 ;  /* 0x000000610000780c */ /* 0x000fc600057a1670 */
[----:B------:R4:W-:Y:S01]  /*ff90*/  @!P6 STG.E.U8 desc[UR36][R10.64+0x58], R21 ;  /* 0x000058150a00e986 */ /* 0x0009e2000c101124 */
[----:B------:R-:W-:-:S03]  /*ffa0*/  ISETP.LT.OR P6, PT, R0, 0x62, !P2 ;  /* 0x000000620000780c */ /* 0x000fc600057c1670 */
[----:B------:R-:W-:Y:S01]  /*ffb0*/  @!P1 STG.E.U8 desc[UR36][R10.64+0x59], R23 ;  /* 0x000059170a009986 */ /* 0x000fe2000c101124 */
[----:B------:R-:W-:Y:S01]  /*ffc0*/  ISETP.LT.OR P1, PT, R0, 0x69, !P0 ;  /* 0x000000690000780c */ /* 0x000fe20004721670 */
[-C--:B0-----:R-:W-:Y:S02]  /*ffd0*/  @!P3 IMAD R3, R231, R17.reuse, RZ ;  /* 0x00000011e703b224 */ /* 0x081fe400078e02ff */
[-C--:B-1----:R-:W-:Y:S02]  /*ffe0*/  @!P4 IMAD R13, R230, R17.reuse, RZ ;  /* 0x00000011e60dc224 */ /* 0x082fe400078e02ff */
[-C--:B---3--:R-:W-:Y:S01]  /*fff0*/  @!P5 IMAD R15, R229, R17.reuse, RZ ;  /* 0x00000011e50fd224 */ /* 0x088fe200078e02ff */
[----:B------:R0:W-:Y:S03]  /*10000*/  @!P3 STG.E.U8 desc[UR36][R4.64+0x60], R3 ;  /* 0x000060030400b986 */ /* 0x0001e6000c101124 */
[----:B----4-:R-:W-:Y:S01]  /*10010*/  @!P6 IMAD R21, R228, R17, RZ ;  /* 0x00000011e415e224 */ /* 0x010fe200078e02ff */
[----:B------:R1:W-:Y:S01]  /*10020*/  @!P4 STG.E.U8 desc[UR36][R4.64+0x61], R13 ;  /* 0x0000610d0400c986 */ /* 0x0003e2000c101124 */
[----:B------:R-:W-:-:S02]  /*10030*/  ISETP.LT.OR P3, PT, R0, 0x6a, !P0 ;  /* 0x0000006a0000780c */ /* 0x000fc40004761670 */
[----:B------:R-:W-:Y:S01]  /*10040*/  @!P1 IMAD R153, R227, R17, RZ ;  /* 0x00000011e3999224 */ /* 0x000fe200078e02ff */
        /* <DEDUP_REMOVED lines=131> */
[-C--:B----4-:R-:W-:Y:S01]  /*10880*/  @!P6 IMAD R21, R183, R17.reuse, RZ ;  /* 0x00000011b715e224 */ /* 0x090fe200078e02ff */
[----:B------:R1:W-:Y:S03]  /*10890*/  @!P4 STG.E.U8 desc[UR36][R10.64+0xb8], R13 ;  /* 0x0000b80d0a00c986 */ /* 0x0003e6000c101124 */
[----:B------:R-:W-:Y:S01]  /*108a0*/  @!P1 IMAD R23, R182, R17, RZ ;  /* 0x00000011b6179224 */ /* 0x000fe200078e02ff */
[C---:B------:R-:W-:Y:S01]  /*108b0*/  ISETP.LT.OR P3, PT, R0.reuse, 0xc1, !P2 ;  /* 0x000000c10000780c */ /* 0x040fe20005761670 */
[----:B------:R3:W-:Y:S01]  /*108c0*/  @!P5 STG.E.U8 desc[UR36][R10.64+0xb9], R15 ;  /* 0x0000b90f0a00d986 */ /* 0x0007e2000c101124 */
[----:B------:R-:W-:-:S02]  /*108d0*/  ISETP.LT.OR P4, PT, R0, 0xc2, !P2 ;  /* 0x000000c20000780c */ /* 0x000fc40005781670 */
[C---:B------:R-:W-:Y:S01]  /*108e0*/  ISETP.LT.OR P5, PT, R0.reuse, 0xc9, !P0 ;  /* 0x000000c90000780c */ /* 0x040fe200047a1670 */
[----:B------:R4:W-:Y:S01]  /*108f0*/  @!P6 STG.E.U8 desc[UR36][R4.64+0xc0], R21 ;  /* 0x0000c0150400e986 */ /* 0x0009e2000c101124 */
[----:B------:R-:W-:-:S03]  /*10900*/  ISETP.LT.OR P6, PT, R0, 0xca, !P0 ;  /* 0x000000ca0000780c */ /* 0x000fc600047c1670 */
[----:B------:R-:W-:Y:S01]  /*10910*/  @!P1 STG.E.U8 desc[UR36][R4.64+0xc1], R23 ;  /* 0x0000c11704009986 */ /* 0x000fe2000c101124 */
[----:B------:R-:W-:-:S03]  /*10920*/  ISETP.LT.OR P1, PT, R0, 0xc9, !P2 ;  /* 0x000000c90000780c */ /* 0x000fc60005721670 */
[-C--:B0-----:R-:W-:Y:S02]  /*10930*/  @!P3 IMAD R3, R181, R17.reuse, RZ ;  /* 0x00000011b503b224 */ /* 0x081fe400078e02ff */
[-C--:B-1----:R-:W-:Y:S02]  /*10940*/  @!P4 IMAD R13, R180, R17.reuse, RZ ;  /* 0x00000011b40dc224 */ /* 0x082fe400078e02ff */
[-C--:B---3--:R-:W-:Y:S02]  /*10950*/  @!P5 IMAD R15, R179, R17.reuse, RZ ;  /* 0x00000011b30fd224 */ /* 0x088fe400078e02ff */
[-C--:B----4-:R-:W-:Y:S01]  /*10960*/  @!P6 IMAD R21, R178, R17.reuse, RZ ;  /* 0x00000011b215e224 */ /* 0x090fe200078e02ff */
[----:B------:R0:W-:Y:S03]  /*10970*/  @!P3 STG.E.U8 desc[UR36][R10.64+0xc0], R3 ;  /* 0x0000c0030a00b986 */ /* 0x0001e6000c101124 */
[----:B------:R-:W-:Y:S01]  /*10980*/  @!P1 IMAD R153, R177, R17, RZ ;  /* 0x00000011b1999224 */ /* 0x000fe200078e02ff */
[----:B------:R1:W-:Y:S01]  /*10990*/  @!P4 STG.E.U8 desc[UR36][R10.64+0xc1], R13 ;  /* 0x0000c10d0a00c986 */ /* 0x0003e2000c101124 */
[----:B------:R-:W-:-:S02]  /*109a0*/  ISETP.LT.OR P3, PT, R0, 0xca, !P2 ;  /* 0x000000ca0000780c */ /* 0x000fc40005761670 */
        /* <DEDUP_REMOVED lines=33> */
[----:B------:R4:W-:Y:S04]  /*10bc0*/  @!P6 STG.E.U8 desc[UR36][R10.64+0xd9], R21 ;  /* 0x0000d9150a00e986 */ /* 0x0009e8000c101124 */
[----:B------:R-:W-:Y:S01]  /*10bd0*/  @!P1 STG.E.U8 desc[UR36][R4.64+0xe0], R153 ;  /* 0x0000e09904009986 */ /* 0x000fe2000c101124 */
[C---:B------:R-:W-:Y:S02]  /*10be0*/  ISETP.LT.OR P1, PT, R0.reuse, 0xea, !P0 ;  /* 0x000000ea0000780c */ /* 0x040fe40004721670 */
[----:B------:R-:W-:Y:S01]  /*10bf0*/  ISETP.LT.OR P6, PT, R0, 0xe9, !P0 ;  /* 0x000000e90000780c */ /* 0x000fe200047c1670 */
[-C--:B0-----:R-:W-:Y:S02]  /*10c00*/  @!P3 IMAD R3, R166, R17.reuse, RZ ;  /* 0x00000011a603b224 */ /* 0x081fe400078e02ff */
[----:B-1----:R-:W-:-:S02]  /*10c10*/  @!P4 IMAD R13, R165, R17, RZ ;  /* 0x00000011a50dc224 */ /* 0x002fc400078e02ff */
[----:B---3--:R-:W-:Y:S01]  /*10c20*/  @!P5 IMAD R15, R164, R17, RZ ;  /* 0x00000011a40fd224 */ /* 0x008fe200078e02ff */
[----:B------:R0:W-:Y:S01]  /*10c30*/  @!P3 STG.E.U8 desc[UR36][R4.64+0xe1], R3 ;  /* 0x0000e1030400b986 */ /* 0x0001e2000c101124 */
[----:B------:R-:W-:-:S04]  /*10c40*/  ISETP.LT.OR P3, PT, R0, 0xe9, !P2 ;  /* 0x000000e90000780c */ /* 0x000fc80005761670 */
[-C--:B------:R-:W-:Y:S01]  /*10c50*/  @!P1 IMAD R23, R162, R17.reuse, RZ ;  /* 0x00000011a2179224 */ /* 0x080fe200078e02ff */
[----:B------:R2:W-:Y:S01]  /*10c60*/  @!P4 STG.E.U8 desc[UR36][R10.64+0xe0], R13 ;  /* 0x0000e00d0a00c986 */ /* 0x0005e2000c101124 */
[----:B----4-:R-:W-:Y:S01]  /*10c70*/  @!P6 IMAD R21, R163, R17, RZ ;  /* 0x00000011a315e224 */ /* 0x010fe200078e02ff */
[C---:B------:R-:W-:Y:S02]  /*10c80*/  ISETP.LT.OR P4, PT, R0.reuse, 0xea, !P2 ;  /* 0x000000ea0000780c */ /* 0x040fe40005781670 */
[----:B------:R1:W-:Y:S01]  /*10c90*/  @!P5 STG.E.U8 desc[UR36][R10.64+0xe1], R15 ;  /* 0x0000e10f0a00d986 */ /* 0x0003e2000c101124 */
[----:B------:R-:W-:-:S03]  /*10ca0*/  ISETP.LT.OR P5, PT, R0, 0xf1, !P0 ;  /* 0x000000f10000780c */ /* 0x000fc600047a1670 */
[----:B------:R-:W-:Y:S01]  /*10cb0*/  @!P1 STG.E.U8 desc[UR36][R4.64+0xe9], R23 ;  /* 0x0000e91704009986 */ /* 0x000fe2000c101124 */
[----:B------:R-:W-:-:S03]  /*10cc0*/  ISETP.LT.OR P1, PT, R0, 0xf2, !P0 ;  /* 0x000000f20000780c */ /* 0x000fc60004721670 */
[----:B------:R3:W-:Y:S01]  /*10cd0*/  @!P6 STG.E.U8 desc[UR36][R4.64+0xe8], R21 ;  /* 0x0000e8150400e986 */ /* 0x0007e2000c101124 */
[----:B------:R-:W-:Y:S01]  /*10ce0*/  ISETP.LT.OR P6, PT, R0, 0xf1, !P2 ;  /* 0x000000f10000780c */ /* 0x000fe200057c1670 */
[-C--:B0-----:R-:W-:Y:S02]  /*10cf0*/  @!P3 IMAD R3, R161, R17.reuse, RZ ;  /* 0x00000011a103b224 */ /* 0x081fe400078e02ff */
[-C--:B--2---:R-:W-:Y:S02]  /*10d00*/  @!P4 IMAD R13, R160, R17.reuse, RZ ;  /* 0x00000011a00dc224 */ /* 0x084fe400078e02ff */
[-C--:B-1----:R-:W-:Y:S01]  /*10d10*/  @!P5 IMAD R15, R159, R17.reuse, RZ ;  /* 0x000000119f0fd224 */ /* 0x082fe200078e02ff */
[----:B------:R0:W-:Y:S01]  /*10d20*/  @!P3 STG.E.U8 desc[UR36][R10.64+0xe8], R3 ;  /* 0x0000e8030a00b986 */ /* 0x0001e2000c101124 */
[----:B------:R-:W-:Y:S02]  /*10d30*/  ISETP.LT.OR P3, PT, R0, 0xf2, !P2 ;  /* 0x000000f20000780c */ /* 0x000fe40005761670 */
[-C--:B---3--:R-:W-:Y:S01]  /*10d40*/  @!P1 IMAD R21, R158, R17.reuse, RZ ;  /* 0x000000119e159224 */ /* 0x088fe200078e02ff */
[----:B------:R1:W-:Y:S03]  /*10d50*/  @!P4 STG.E.U8 desc[UR36][R10.64+0xe9], R13 ;  /* 0x0000e90d0a00c986 */ /* 0x0003e6000c101124 */
[----:B------:R-:W-:Y:S01]  /*10d60*/  @!P6 IMAD R23, R157, R17, RZ ;  /* 0x000000119d17e224 */ /* 0x000fe200078e02ff */
[C---:B------:R-:W-:Y:S01]  /*10d70*/  ISETP.LT.OR P4, PT, R0.reuse, 0xf9, !P0 ;  /* 0x000000f90000780c */ /* 0x040fe20004781670 */
[----:B------:R-:W-:Y:S01]  /*10d80*/  @!P1 STG.E.U8 desc[UR36][R4.64+0xf1], R21 ;  /* 0x0000f11504009986 */ /* 0x000fe2000c101124 */
[----:B------:R-:W-:-:S02]  /*10d90*/  ISETP.LT.OR P0, PT, R0, 0xfa, !P0 ;  /* 0x000000fa0000780c */ /* 0x000fc40004701670 */
[----:B------:R-:W-:Y:S01]  /*10da0*/  ISETP.GE.AND P1, PT, R154, 0x81, PT ;  /* 0x000000819a00780c */ /* 0x000fe20003f26270 */
[----:B------:R2:W-:Y:S01]  /*10db0*/  @!P5 STG.E.U8 desc[UR36][R4.64+0xf0], R15 ;  /* 0x0000f00f0400d986 */ /* 0x0005e2000c101124 */
[C---:B------:R-:W-:Y:S02]  /*10dc0*/  ISETP.LT.OR P5, PT, R0.reuse, 0xf9, !P2 ;  /* 0x000000f90000780c */ /* 0x040fe400057a1670 */
[C---:B------:R-:W-:Y:S01]  /*10dd0*/  ISETP.LT.OR P2, PT, R0.reuse, 0xfa, !P2 ;  /* 0x000000fa0000780c */ /* 0x040fe20005741670 */
[----:B------:R3:W-:Y:S01]  /*10de0*/  @!P6 STG.E.U8 desc[UR36][R10.64+0xf0], R23 ;  /* 0x0000f0170a00e986 */ /* 0x0007e2000c101124 */
[----:B------:R-:W-:Y:S01]  /*10df0*/  ISETP.LT.OR P6, PT, R0, 0x1, !P1 ;  /* 0x000000010000780c */ /* 0x000fe20004fc1670 */
[-C--:B0-----:R-:W-:Y:S02]  /*10e00*/  @!P3 IMAD R3, R156, R17.reuse, RZ ;  /* 0x000000119c03b224 */ /* 0x081fe400078e02ff */
[-C--:B-1----:R-:W-:Y:S02]  /*10e10*/  @!P4 IMAD R13, R152, R17.reuse, RZ ;  /* 0x00000011980dc224 */ /* 0x082fe400078e02ff */
[----:B------:R-:W-:Y:S01]  /*10e20*/  @!P0 IMAD R153, R22, R17, RZ ;  /* 0x0000001116998224 */ /* 0x000fe200078e02ff */
[----:B------:R0:W-:Y:S01]  /*10e30*/  @!P3 STG.E.U8 desc[UR36][R10.64+0xf1], R3 ;  /* 0x0000f1030a00b986 */ /* 0x0001e2000c101124 */
[----:B------:R-:W-:-:S02]  /*10e40*/  ISETP.GE.AND P3, PT, R154, 0x89, PT ;  /* 0x000000899a00780c */ /* 0x000fc40003f66270 */
[-C--:B--2---:R-:W-:Y:S02]  /*10e50*/  @!P5 IMAD R15, R20, R17.reuse, RZ ;  /* 0x00000011140fd224 */ /* 0x084fe400078e02ff */
[-C--:B------:R-:W-:Y:S01]  /*10e60*/  @!P2 IMAD R21, R14, R17.reuse, RZ ;  /* 0x000000110e15a224 */ /* 0x080fe200078e02ff */
[----:B------:R-:W-:Y:S01]  /*10e70*/  @!P0 STG.E.U8 desc[UR36][R4.64+0xf9], R153 ;  /* 0x0000f99904008986 */ /* 0x000fe2000c101124 */
[----:B---3--:R-:W-:Y:S01]  /*10e80*/  @!P6 IMAD R23, R24, R17, RZ ;  /* 0x000000111817e224 */ /* 0x008fe200078e02ff */
[C---:B------:R-:W-:Y:S02]  /*10e90*/  ISETP.LT.OR P0, PT, R0.reuse, 0x2, !P1 ;  /* 0x000000020000780c */ /* 0x040fe40004f01670 */
[----:B------:R1:W-:Y:S01]  /*10ea0*/  @!P4 STG.E.U8 desc[UR36][R4.64+0xf8], R13 ;  /* 0x0000f80d0400c986 */ /* 0x0003e2000c101124 */
[----:B------:R-:W-:-:S03]  /*10eb0*/  ISETP.LT.OR P4, PT, R0, 0x1, !P3 ;  /* 0x000000010000780c */ /* 0x000fc60005f81670 */
[----:B------:R-:W-:Y:S01]  /*10ec0*/  @!P5 STG.E.U8 desc[UR36][R10.64+0xf8], R15 ;  /* 0x0000f80f0a00d986 */ /* 0x000fe2000c101124 */
[----:B------:R-:W-:-:S03]  /*10ed0*/  ISETP.LT.OR P5, PT, R0, 0x2, !P3 ;  /* 0x000000020000780c */ /* 0x000fc60005fa1670 */
[----:B------:R-:W-:Y:S01]  /*10ee0*/  @!P2 STG.E.U8 desc[UR36][R10.64+0xf9], R21 ;  /* 0x0000f9150a00a986 */ /* 0x000fe2000c101124 */
[----:B------:R-:W-:-:S03]  /*10ef0*/  ISETP.LT.OR P2, PT, R0, 0x9, !P1 ;  /* 0x000000090000780c */ /* 0x000fc60004f41670 */
[----:B------:R-:W-:Y:S01]  /*10f00*/  @!P6 STG.E.U8 desc[UR36][R6.64], R23 ;  /* 0x000000170600e986 */ /* 0x000fe2000c101124 */
[----:B------:R-:W-:Y:S01]  /*10f10*/  ISETP.LT.OR P6, PT, R0, 0xa, !P1 ;  /* 0x0000000a0000780c */ /* 0x000fe20004fc1670 */
[-C--:B------:R-:W-:Y:S02]  /*10f20*/  @!P0 IMAD R25, R25, R17.reuse, RZ ;  /* 0x0000001119198224 */ /* 0x080fe400078e02ff */
[-C--:B0-----:R-:W-:Y:S02]  /*10f30*/  @!P4 IMAD R3, R26, R17.reuse, RZ ;  /* 0x000000111a03c224 */ /* 0x081fe400078e02ff */
[-C--:B------:R-:W-:Y:S01]  /*10f40*/  @!P5 IMAD R27, R27, R17.reuse, RZ ;  /* 0x000000111b1bd224 */ /* 0x080fe200078e02ff */
[----:B------:R-:W-:Y:S03]  /*10f50*/  @!P0 STG.E.U8 desc[UR36][R6.64+0x1], R25 ;  /* 0x0000011906008986 */ /* 0x000fe6000c101124 */
[----:B-1----:R-:W-:Y:S01]  /*10f60*/  @!P2 IMAD R5, R28, R17, RZ ;  /* 0x000000111c05a224 */ /* 0x002fe200078e02ff */
[----:B------:R0:W-:Y:S01]  /*10f70*/  @!P4 STG.E.U8 desc[UR36][R8.64], R3 ;  /* 0x000000030800c986 */ /* 0x0001e2000c101124 */
[----:B------:R-:W-:-:S02]  /*10f80*/  ISETP.LT.OR P0, PT, R0, 0xa, !P3 ;  /* 0x0000000a0000780c */ /* 0x000fc40005f01670 */
[----:B------:R-:W-:Y:S01]  /*10f90*/  @!P6 IMAD R29, R29, R17, RZ ;  /* 0x000000111d1de224 */ /* 0x000fe200078e02ff */
[C---:B------:R-:W-:Y:S01]  /*10fa0*/  ISETP.LT.OR P4, PT, R0.reuse, 0x9, !P3 ;  /* 0x000000090000780c */ /* 0x040fe20005f81670 */
[----:B------:R-:W-:Y:S01]  /*10fb0*/  @!P5 STG.E.U8 desc[UR36][R8.64+0x1], R27 ;  /* 0x0000011b0800d986 */ /* 0x000fe2000c101124 */
[----:B------:R-:W-:-:S03]  /*10fc0*/  ISETP.LT.OR P5, PT, R0, 0x11, !P1 ;  /* 0x000000110000780c */ /* 0x000fc60004fa1670 */
[----:B------:R1:W-:Y:S01]  /*10fd0*/  @!P2 STG.E.U8 desc[UR36][R6.64+0x8], R5 ;  /* 0x000008050600a986 */ /* 0x0003e2000c101124 */
[----:B------:R-:W-:-:S03]  /*10fe0*/  ISETP.LT.OR P2, PT, R0, 0x12, !P1 ;  /* 0x000000120000780c */ /* 0x000fc60004f41670 */
[----:B------:R-:W-:Y:S01]  /*10ff0*/  @!P6 STG.E.U8 desc[UR36][R6.64+0x9], R29 ;  /* 0x0000091d0600e986 */ /* 0x000fe2000c101124 */
[----:B------:R-:W-:Y:S01]  /*11000*/  ISETP.LT.OR P6, PT, R0, 0x11, !P3 ;  /* 0x000000110000780c */ /* 0x000fe20005fc1670 */
[-C--:B------:R-:W-:Y:S02]  /*11010*/  @!P0 IMAD R31, R31, R17.reuse, RZ ;  /* 0x000000111f1f8224 */ /* 0x080fe400078e02ff */
[-C--:B0-----:R-:W-:Y:S02]  /*11020*/  @!P4 IMAD R3, R30, R17.reuse, RZ ;  /* 0x000000111e03c224 */ /* 0x081fe400078e02ff */
[-C--:B------:R-:W-:Y:S01]  /*11030*/  @!P5 IMAD R11, R32, R17.reuse, RZ ;  /* 0x00000011200bd224 */ /* 0x080fe200078e02ff */
[----:B------:R-:W-:Y:S03]  /*11040*/  @!P0 STG.E.U8 desc[UR36][R8.64+0x9], R31 ;  /* 0x0000091f08008986 */ /* 0x000fe6000c101124 */
[----:B------:R-:W-:Y:S01]  /*11050*/  @!P2 IMAD R33, R33, R17, RZ ;  /* 0x000000112121a224 */ /* 0x000fe200078e02ff */
[----:B------:R0:W-:Y:S01]  /*11060*/  @!P4 STG.E.U8 desc[UR36][R8.64+0x8], R3 ;  /* 0x000008030800c986 */ /* 0x0001e2000c101124 */
[----:B------:R-:W-:-:S02]  /*11070*/  ISETP.LT.OR P0, PT, R0, 0x12, !P3 ;  /* 0x000000120000780c */ /* 0x000fc40005f01670 */
[----:B-1----:R-:W-:Y:S01]  /*11080*/  @!P6 IMAD R5, R34, R17, RZ ;  /* 0x000000112205e224 */ /* 0x002fe200078e02ff */
[C---:B------:R-:W-:Y:S01]  /*11090*/  ISETP.LT.OR P4, PT, R0.reuse, 0x19, !P1 ;  /* 0x000000190000780c */ /* 0x040fe20004f81670 */
[----:B------:R-:W-:Y:S01]  /*110a0*/  @!P5 STG.E.U8 desc[UR36][R6.64+0x10], R11 ;  /* 0x0000100b0600d986 */ /* 0x000fe2000c101124 */
[----:B------:R-:W-:-:S03]  /*110b0*/  ISETP.LT.OR P5, PT, R0, 0x1a, !P1 ;  /* 0x0000001a0000780c */ /* 0x000fc60004fa1670 */
[----:B------:R-:W-:Y:S01]  /*110c0*/  @!P2 STG.E.U8 desc[UR36][R6.64+0x11], R33 ;  /* 0x000011210600a986 */ /* 0x000fe2000c101124 */
[----:B------:R-:W-:-:S03]  /*110d0*/  ISETP.LT.OR P2, PT, R0, 0x19, !P3 ;  /* 0x000000190000780c */ /* 0x000fc60005f41670 */
[----:B------:R1:W-:Y:S01]  /*110e0*/  @!P6 STG.E.U8 desc[UR36][R8.64+0x10], R5 ;  /* 0x000010050800e986 */ /* 0x0003e2000c101124 */
[----:B------:R-:W-:Y:S01]  /*110f0*/  ISETP.LT.OR P6, PT, R0, 0x1a, !P3 ;  /* 0x0000001a0000780c */ /* 0x000fe20005fc1670 */
[-C--:B------:R-:W-:Y:S02]  /*11100*/  @!P0 IMAD R35, R35, R17.reuse, RZ ;  /* 0x0000001123238224 */ /* 0x080fe400078e02ff */
[-C--:B0-----:R-:W-:Y:S02]  /*11110*/  @!P4 IMAD R3, R36, R17.reuse, RZ ;  /* 0x000000112403c224 */ /* 0x081fe400078e02ff */
[-C--:B------:R-:W-:Y:S01]  /*11120*/  @!P5 IMAD R37, R37, R17.reuse, RZ ;  /* 0x000000112525d224 */ /* 0x080fe200078e02ff */
[----:B------:R-:W-:Y:S01]  /*11130*/  @!P0 STG.E.U8 desc[UR36][R8.64+0x11], R35 ;  /* 0x0000112308008986 */ /* 0x000fe2000c101124 */
[----:B------:R-:W-:Y:S02]  /*11140*/  ISETP.LT.OR P0, PT, R0, 0x22, !P1 ;  /* 0x000000220000780c */ /* 0x000fe40004f01670 */
[----:B-1----:R-:W-:-:S04]  /*11150*/  @!P2 IMAD R5, R38, R17, RZ ;  /* 0x000000112605a224 */ /* 0x002fc800078e02ff */
[----:B------:R-:W-:Y:S01]  /*11160*/  @!P6 IMAD R39, R39, R17, RZ ;  /* 0x000000112727e224 */ /* 0x000fe200078e02ff */
[----:B------:R0:W-:Y:S01]  /*11170*/  @!P4 STG.E.U8 desc[UR36][R6.64+0x18], R3 ;  /* 0x000018030600c986 */ /* 0x0001e2000c101124 */
[----:B------:R-:W-:-:S03]  /*11180*/  ISETP.LT.OR P4, PT, R0, 0x21, !P1 ;  /* 0x000000210000780c */ /* 0x000fc60004f81670 */
        /* <DEDUP_REMOVED lines=216> */
[-C--:B0-----:R-:W-:Y:S02]  /*11f10*/  @!P4 IMAD R3, R110, R17.reuse, RZ ;  /* 0x000000116e03c224 */ /* 0x081fe400078e02ff */
[-C--:B------:R-:W-:Y:S02]  /*11f20*/  @!P0 IMAD R111, R111, R17.reuse, RZ ;  /* 0x000000116f6f8224 */ /* 0x080fe400078e02ff */
[-C--:B------:R-:W-:Y:S01]  /*11f30*/  @!P5 IMAD R11, R112, R17.reuse, RZ ;  /* 0x00000011700bd224 */ /* 0x080fe200078e02ff */
[----:B------:R0:W-:Y:S03]  /*11f40*/  @!P4 STG.E.U8 desc[UR36][R8.64+0xa8], R3 ;  /* 0x0000a8030800c986 */ /* 0x0001e6000c101124 */
[-C--:B------:R-:W-:Y:S01]  /*11f50*/  @!P2 IMAD R113, R113, R17.reuse, RZ ;  /* 0x000000117171a224 */ /* 0x080fe200078e02ff */
[----:B------:R-:W-:Y:S03]  /*11f60*/  @!P0 STG.E.U8 desc[UR36][R8.64+0xa9], R111 ;  /* 0x0000a96f08008986 */ /* 0x000fe6000c101124 */
[----:B-1----:R-:W-:Y:S01]  /*11f70*/  @!P6 IMAD R5, R114, R17, RZ ;  /* 0x000000117205e224 */ /* 0x002fe200078e02ff */
[C---:B------:R-:W-:Y:S01]  /*11f80*/  ISETP.LT.OR P0, PT, R0.reuse, 0xb2, !P3 ;  /* 0x000000b20000780c */ /* 0x040fe20005f01670 */
[----:B------:R-:W-:Y:S01]  /*11f90*/  @!P5 STG.E.U8 desc[UR36][R6.64+0xb0], R11 ;  /* 0x0000b00b0600d986 */ /* 0x000fe2000c101124 */
[----:B------:R-:W-:-:S02]  /*11fa0*/  ISETP.LT.OR P5, PT, R0, 0xba, !P1 ;  /* 0x000000ba0000780c */ /* 0x000fc40004fa1670 */
[C---:B------:R-:W-:Y:S01]  /*11fb0*/  ISETP.LT.OR P4, PT, R0.reuse, 0xb9, !P1 ;  /* 0x000000b90000780c */ /* 0x040fe20004f81670 */
[----:B------:R-:W-:Y:S01]  /*11fc0*/  @!P2 STG.E.U8 desc[UR36][R6.64+0xb1], R113 ;  /* 0x0000b1710600a986 */ /* 0x000fe2000c101124 */
[----:B------:R-:W-:-:S03]  /*11fd0*/  ISETP.LT.OR P2, PT, R0, 0xb9, !P3 ;  /* 0x000000b90000780c */ /* 0x000fc60005f41670 */
[----:B------:R1:W-:Y:S01]  /*11fe0*/  @!P6 STG.E.U8 desc[UR36][R8.64+0xb0], R5 ;  /* 0x0000b0050800e986 */ /* 0x0003e2000c101124 */
[----:B------:R-:W-:-:S03]  /*11ff0*/  ISETP.LT.OR P6, PT, R0, 0xba, !P3 ;  /* 0x000000ba0000780c */ /* 0x000fc60005fc1670 */
[-C--:B------:R-:W-:Y:S02]  /*12000*/  @!P0 IMAD R115, R115, R17.reuse, RZ ;  /* 0x0000001173738224 */ /* 0x080fe400078e02ff */
[-C--:B------:R-:W-:Y:S02]  /*12010*/  @!P5 IMAD R117, R117, R17.reuse, RZ ;  /* 0x000000117575d224 */ /* 0x080fe400078e02ff */
[-C--:B0-----:R-:W-:Y:S01]  /*12020*/  @!P4 IMAD R3, R116, R17.reuse, RZ ;  /* 0x000000117403c224 */ /* 0x081fe200078e02ff */
[----:B------:R-:W-:Y:S01]  /*12030*/  @!P0 STG.E.U8 desc[UR36][R8.64+0xb1], R115 ;  /* 0x0000b17308008986 */ /* 0x000fe2000c101124 */
[----:B------:R-:W-:Y:S01]  /*12040*/  ISETP.LT.OR P0, PT, R0, 0xc1, !P1 ;  /* 0x000000c10000780c */ /* 0x000fe20004f01670 */
[----:B-1----:R-:W-:-:S03]  /*12050*/  @!P2 IMAD R5, R118, R17, RZ ;  /* 0x000000117605a224 */ /* 0x002fc600078e02ff */
[----:B------:R-:W-:Y:S01]  /*12060*/  @!P6 IMAD R119, R119, R17, RZ ;  /* 0x000000117777e224 */ /* 0x000fe200078e02ff */
[----:B------:R-:W-:Y:S01]  /*12070*/  @!P5 STG.E.U8 desc[UR36][R6.64+0xb9], R117 ;  /* 0x0000b9750600d986 */ /* 0x000fe2000c101124 */
[----:B------:R-:W-:-:S03]  /*12080*/  ISETP.LT.OR P5, PT, R0, 0xc2, !P1 ;  /* 0x000000c20000780c */ /* 0x000fc60004fa1670 */
[----:B------:R0:W-:Y:S01]  /*12090*/  @!P4 STG.E.U8 desc[UR36][R6.64+0xb8], R3 ;  /* 0x0000b8030600c986 */ /* 0x0001e2000c101124 */
[----:B------:R-:W-:-:S03]  /*120a0*/  ISETP.LT.OR P4, PT, R0, 0xc1, !P3 ;  /* 0x000000c10000780c */ /* 0x000fc60005f81670 */
[----:B------:R-:W-:Y:S01]  /*120b0*/  @!P6 STG.E.U8 desc[UR36][R8.64+0xb9], R119 ;  /* 0x0000b9770800e986 */ /* 0x000fe2000c101124 */
[----:B------:R-:W-:-:S03]  /*120c0*/  ISETP.LT.OR P6, PT, R0, 0xc2, !P3 ;  /* 0x000000c20000780c */ /* 0x000fc60005fc1670 */
[----:B------:R1:W-:Y:S01]  /*120d0*/  @!P2 STG.E.U8 desc[UR36][R8.64+0xb8], R5 ;  /* 0x0000b8050800a986 */ /* 0x0003e2000c101124 */
[----:B------:R-:W-:Y:S01]  /*120e0*/  ISETP.LT.OR P2, PT, R0, 0xc9, !P1 ;  /* 0x000000c90000780c */ /* 0x000fe20004f41670 */
[-C--:B------:R-:W-:Y:S02]  /*120f0*/  @!P0 IMAD R11, R120, R17.reuse, RZ ;  /* 0x00000011780b8224 */ /* 0x080fe400078e02ff */
[-C--:B------:R-:W-:Y:S02]  /*12100*/  @!P5 IMAD R121, R121, R17.reuse, RZ ;  /* 0x000000117979d224 */ /* 0x080fe400078e02ff */
[-C--:B0-----:R-:W-:Y:S01]  /*12110*/  @!P4 IMAD R3, R122, R17.reuse, RZ ;  /* 0x000000117a03c224 */ /* 0x081fe200078e02ff */
[----:B------:R0:W-:Y:S03]  /*12120*/  @!P0 STG.E.U8 desc[UR36][R6.64+0xc0], R11 ;  /* 0x0000c00b06008986 */ /* 0x0001e6000c101124 */
[-C--:B------:R-:W-:Y:S01]  /*12130*/  @!P6 IMAD R123, R123, R17.reuse, RZ ;  /* 0x000000117b7be224 */ /* 0x080fe200078e02ff */
[----:B------:R-:W-:Y:S01]  /*12140*/  ISETP.LT.OR P0, PT, R0, 0xca, !P1 ;  /* 0x000000ca0000780c */ /* 0x000fe20004f01670 */
[----:B------:R-:W-:Y:S02]  /*12150*/  @!P5 STG.E.U8 desc[UR36][R6.64+0xc1], R121 ;  /* 0x0000c1790600d986 */ /* 0x000fe4000c101124 */
[----:B-1----:R-:W-:Y:S01]  /*12160*/  @!P2 IMAD R5, R124, R17, RZ ;  /* 0x000000117c05a224 */ /* 0x002fe200078e02ff */
[C---:B------:R-:W-:Y:S01]  /*12170*/  ISETP.LT.OR P5, PT, R0.reuse, 0xc9, !P3 ;  /* 0x000000c90000780c */ /* 0x040fe20005fa1670 */
[----:B------:R1:W-:Y:S01]  /*12180*/  @!P4 STG.E.U8 desc[UR36][R8.64+0xc0], R3 ;  /* 0x0000c0030800c986 */ /* 0x0003e2000c101124 */
        /* <DEDUP_REMOVED lines=8> */
[----:B------:R-:W-:Y:S03]  /*12210*/  @!P0 STG.E.U8 desc[UR36][R6.64+0xc9], R125 ;  /* 0x0000c97d06008986 */ /* 0x000fe6000c101124 */
[-C--:B-1----:R-:W-:Y:S01]  /*12220*/  @!P6 IMAD R3, R128, R17.reuse, RZ ;  /* 0x000000118003e224 */ /* 0x082fe200078e02ff */
[----:B------:R0:W-:Y:S03]  /*12230*/  @!P5 STG.E.U8 desc[UR36][R8.64+0xc8], R11 ;  /* 0x0000c80b0800d986 */ /* 0x0001e6000c101124 */
[----:B------:R-:W-:Y:S01]  /*12240*/  @!P2 IMAD R129, R129, R17, RZ ;  /* 0x000000118181a224 */ /* 0x000fe200078e02ff */
[C---:B------:R-:W-:Y:S01]  /*12250*/  ISETP.LT.OR P0, PT, R0.reuse, 0xd1, !P3 ;  /* 0x000000d10000780c */ /* 0x040fe20005f01670 */
[----:B------:R-:W-:Y:S01]  /*12260*/  @!P4 STG.E.U8 desc[UR36][R8.64+0xc9], R127 ;  /* 0x0000c97f0800c986 */ /* 0x000fe2000c101124 */
[----:B------:R-:W-:-:S02]  /*12270*/  ISETP.LT.OR P5, PT, R0, 0xd2, !P3 ;  /* 0x000000d20000780c */ /* 0x000fc40005fa1670 */
[C---:B------:R-:W-:Y:S01]  /*12280*/  ISETP.LT.OR P4, PT, R0.reuse, 0xd9, !P1 ;  /* 0x000000d90000780c */ /* 0x040fe20004f81670 */
[----:B------:R1:W-:Y:S01]  /*12290*/  @!P6 STG.E.U8 desc[UR36][R6.64+0xd0], R3 ;  /* 0x0000d0030600e986 */ /* 0x0003e2000c101124 */
[----:B------:R-:W-:-:S03]  /*122a0*/  ISETP.LT.OR P6, PT, R0, 0xda, !P1 ;  /* 0x000000da0000780c */ /* 0x000fc60004fc1670 */
[----:B------:R-:W-:Y:S01]  /*122b0*/  @!P2 STG.E.U8 desc[UR36][R6.64+0xd1], R129 ;  /* 0x0000d1810600a986 */ /* 0x000fe2000c101124 */
[----:B------:R-:W-:-:S03]  /*122c0*/  ISETP.LT.OR P2, PT, R0, 0xd9, !P3 ;  /* 0x000000d90000780c */ /* 0x000fc60005f41670 */
[-C--:B--2---:R-:W-:Y:S02]  /*122d0*/  @!P0 IMAD R5, R130, R17.reuse, RZ ;  /* 0x0000001182058224 */ /* 0x084fe400078e02ff */
[-C--:B------:R-:W-:Y:S02]  /*122e0*/  @!P5 IMAD R131, R131, R17.reuse, RZ ;  /* 0x000000118383d224 */ /* 0x080fe400078e02ff */
[-C--:B0-----:R-:W-:Y:S02]  /*122f0*/  @!P4 IMAD R11, R132, R17.reuse, RZ ;  /* 0x00000011840bc224 */ /* 0x081fe400078e02ff */
[-C--:B------:R-:W-:Y:S01]  /*12300*/  @!P6 IMAD R133, R133, R17.reuse, RZ ;  /* 0x000000118585e224 */ /* 0x080fe200078e02ff */
[----:B------:R0:W-:Y:S03]  /*12310*/  @!P0 STG.E.U8 desc[UR36][R8.64+0xd0], R5 ;  /* 0x0000d00508008986 */ /* 0x0001e6000c101124 */
[----:B-1----:R-:W-:Y:S01]  /*12320*/  @!P2 IMAD R3, R134, R17, RZ ;  /* 0x000000118603a224 */ /* 0x002fe200078e02ff */
[----:B------:R-:W-:Y:S01]  /*12330*/  @!P5 STG.E.U8 desc[UR36][R8.64+0xd1], R131 ;  /* 0x0000d1830800d986 */ /* 0x000fe2000c101124 */
[----:B------:R-:W-:-:S02]  /*12340*/  ISETP.LT.OR P0, PT, R0, 0xda, !P3 ;  /* 0x000000da0000780c */ /* 0x000fc40005f01670 */
        /* <DEDUP_REMOVED lines=14> */
[----:B------:R-:W-:Y:S01]  /*12430*/  @!P4 STG.E.U8 desc[UR36][R6.64+0xe1], R137 ;  /* 0x0000e1890600c986 */ /* 0x000fe2000c101124 */
[----:B------:R-:W-:-:S02]  /*12440*/  ISETP.LT.OR P0, PT, R0, 0xe9, !P1 ;  /* 0x000000e90000780c */ /* 0x000fc40004f01670 */
[C---:B------:R-:W-:Y:S01]  /*12450*/  ISETP.LT.OR P4, PT, R0.reuse, 0xea, !P1 ;  /* 0x000000ea0000780c */ /* 0x040fe20004f81670 */
[----:B------:R1:W-:Y:S01]  /*12460*/  @!P6 STG.E.U8 desc[UR36][R8.64+0xe0], R11 ;  /* 0x0000e00b0800e986 */ /* 0x0003e2000c101124 */
[C---:B------:R-:W-:Y:S02]  /*12470*/  ISETP.LT.OR P6, PT, R0.reuse, 0xe9, !P3 ;  /* 0x000000e90000780c */ /* 0x040fe40005fc1670 */
[C---:B------:R-:W-:Y:S01]  /*12480*/  ISETP.LT.OR P5, PT, R0.reuse, 0xea, !P3 ;  /* 0x000000ea0000780c */ /* 0x040fe20005fa1670 */
[----:B------:R-:W-:Y:S01]  /*12490*/  @!P2 STG.E.U8 desc[UR36][R8.64+0xe1], R139 ;  /* 0x0000e18b0800a986 */ /* 0x000fe2000c101124 */
[----:B------:R-:W-:-:S05]  /*124a0*/  ISETP.LT.OR P2, PT, R0, 0xf1, !P1 ;  /* 0x000000f10000780c */ /* 0x000fca0004f41670 */
[-C--:B--2---:R-:W-:Y:S02]  /*124b0*/  @!P0 IMAD R3, R140, R17.reuse, RZ ;  /* 0x000000118c038224 */ /* 0x084fe400078e02ff */
[-C--:B------:R-:W-:Y:S02]  /*124c0*/  @!P4 IMAD R141, R141, R17.reuse, RZ ;  /* 0x000000118d8dc224 */ /* 0x080fe400078e02ff */
[-C--:B0-----:R-:W-:Y:S02]  /*124d0*/  @!P6 IMAD R5, R142, R17.reuse, RZ ;  /* 0x000000118e05e224 */ /* 0x081fe400078e02ff */
[-C--:B------:R-:W-:Y:S02]  /*124e0*/  @!P5 IMAD R143, R143, R17.reuse, RZ ;  /* 0x000000118f8fd224 */ /* 0x080fe400078e02ff */
[----:B-1----:R-:W-:Y:S01]  /*124f0*/  @!P2 IMAD R11, R144, R17, RZ ;  /* 0x00000011900ba224 */ /* 0x002fe200078e02ff */
[----:B------:R0:W-:Y:S01]  /*12500*/  @!P0 STG.E.U8 desc[UR36][R6.64+0xe8], R3 ;  /* 0x0000e80306008986 */ /* 0x0001e2000c101124 */
[----:B------:R-:W-:-:S03]  /*12510*/  ISETP.LT.OR P0, PT, R0, 0xf2, !P1 ;  /* 0x000000f20000780c */ /* 0x000fc60004f01670 */
[----:B------:R-:W-:Y:S01]  /*12520*/  @!P4 STG.E.U8 desc[UR36][R6.64+0xe9], R141 ;  /* 0x0000e98d0600c986 */ /* 0x000fe2000c101124 */
[----:B------:R-:W-:-:S03]  /*12530*/  ISETP.LT.OR P4, PT, R0, 0xf1, !P3 ;  /* 0x000000f10000780c */ /* 0x000fc60005f81670 */
[----:B------:R-:W-:Y:S01]  /*12540*/  @!P6 STG.E.U8 desc[UR36][R8.64+0xe8], R5 ;  /* 0x0000e8050800e986 */ /* 0x000fe2000c101124 */
[----:B------:R-:W-:-:S03]  /*12550*/  ISETP.LT.OR P6, PT, R0, 0xf2, !P3 ;  /* 0x000000f20000780c */ /* 0x000fc60005fc1670 */
[----:B------:R-:W-:Y:S01]  /*12560*/  @!P5 STG.E.U8 desc[UR36][R8.64+0xe9], R143 ;  /* 0x0000e98f0800d986 */ /* 0x000fe2000c101124 */
[----:B------:R-:W-:-:S03]  /*12570*/  ISETP.LT.OR P5, PT, R0, 0xf9, !P3 ;  /* 0x000000f90000780c */ /* 0x000fc60005fa1670 */
[----:B------:R1:W-:Y:S01]  /*12580*/  @!P2 STG.E.U8 desc[UR36][R6.64+0xf0], R11 ;  /* 0x0000f00b0600a986 */ /* 0x0003e2000c101124 */
[C---:B------:R-:W-:Y:S02]  /*12590*/  ISETP.LT.OR P2, PT, R0.reuse, 0xf9, !P1 ;  /* 0x000000f90000780c */ /* 0x040fe40004f41670 */
[C---:B------:R-:W-:Y:S02]  /*125a0*/  ISETP.LT.OR P1, PT, R0.reuse, 0xfa, !P1 ;  /* 0x000000fa0000780c */ /* 0x040fe40004f21670 */
[----:B------:R-:W-:Y:S01]  /*125b0*/  ISETP.LT.OR P3, PT, R0, 0xfa, !P3 ;  /* 0x000000fa0000780c */ /* 0x000fe20005f61670 */
[-C--:B------:R-:W-:Y:S02]  /*125c0*/  @!P0 IMAD R145, R145, R17.reuse, RZ ;  /* 0x0000001191918224 */ /* 0x080fe400078e02ff */
[-C--:B0-----:R-:W-:Y:S02]  /*125d0*/  @!P4 IMAD R3, R146, R17.reuse, RZ ;  /* 0x000000119203c224 */ /* 0x081fe400078e02ff */
[----:B------:R-:W-:-:S02]  /*125e0*/  @!P6 IMAD R147, R147, R17, RZ ;  /* 0x000000119393e224 */ /* 0x000fc400078e02ff */
[-C--:B-1----:R-:W-:Y:S02]  /*125f0*/  @!P5 IMAD R11, R150, R17.reuse, RZ ;  /* 0x00000011960bd224 */ /* 0x082fe400078e02ff */
[-C--:B------:R-:W-:Y:S02]  /*12600*/  @!P2 IMAD R5, R148, R17.reuse, RZ ;  /* 0x000000119405a224 */ /* 0x080fe400078e02ff */
[-C--:B------:R-:W-:Y:S02]  /*12610*/  @!P1 IMAD R149, R149, R17.reuse, RZ ;  /* 0x0000001195959224 */ /* 0x080fe400078e02ff */
[----:B------:R-:W-:Y:S01]  /*12620*/  @!P3 IMAD R151, R151, R17, RZ ;  /* 0x000000119797b224 */ /* 0x000fe200078e02ff */
[----:B------:R0:W-:Y:S04]  /*12630*/  @!P0 STG.E.U8 desc[UR36][R6.64+0xf1], R145 ;  /* 0x0000f19106008986 */ /* 0x0001e8000c101124 */
[----:B------:R0:W-:Y:S04]  /*12640*/  @!P4 STG.E.U8 desc[UR36][R8.64+0xf0], R3 ;  /* 0x0000f0030800c986 */ /* 0x0001e8000c101124 */
[----:B------:R0:W-:Y:S04]  /*12650*/  @!P6 STG.E.U8 desc[UR36][R8.64+0xf1], R147 ;  /* 0x0000f1930800e986 */ /* 0x0001e8000c101124 */
[----:B------:R0:W-:Y:S04]  /*12660*/  @!P2 STG.E.U8 desc[UR36][R6.64+0xf8], R5 ;  /* 0x0000f8050600a986 */ /* 0x0001e8000c101124 */
[----:B------:R0:W-:Y:S04]  /*12670*/  @!P1 STG.E.U8 desc[UR36][R6.64+0xf9], R149 ;  /* 0x0000f99506009986 */ /* 0x0001e8000c101124 */
[----:B------:R0:W-:Y:S04]  /*12680*/  @!P5 STG.E.U8 desc[UR36][R8.64+0xf8], R11 ;  /* 0x0000f80b0800d986 */ /* 0x0001e8000c101124 */
[----:B------:R0:W-:Y:S02]  /*12690*/  @!P3 STG.E.U8 desc[UR36][R8.64+0xf9], R151 ;  /* 0x0000f9970800b986 */ /* 0x0001e4000c101124 */
.L_x_548:
[----:B------:R-:W-:Y:S05]  /*126a0*/  BSYNC B0 ;  /* 0x0000000000007941 */ /* 0x000fea0003800000 */
.L_x_34:
[----:B0-----:R-:W2:Y:S04]  /*126b0*/  LDL.LU R3, [R1+0x200] ;  /* 0x0002000001037983 */ /* 0x001ea80000300800 */
[----:B------:R-:W2:Y:S01]  /*126c0*/  LDL.LU R2, [R1+0x204] ;  /* 0x0002040001027983 */ /* 0x000ea20000300800 */
[----:B------:R-:W-:Y:S01]  /*126d0*/  ULDC UR4, c[0x0][0xc] ;  /* 0x0000030000047ab9 */ /* 0x000fe20000000800 */
[----:B------:R-:W-:Y:S01]  /*126e0*/  ULDC UR5, c[0x0][0x10] ;  /* 0x0000040000057ab9 */ /* 0x000fe20000000800 */
[----:B------:R-:W2:Y:S01]  /*126f0*/  LDC R5, c[0x0][0x14] ;  /* 0x00000500ff057b82 */ /* 0x000ea20000000800 */
[----:B------:R-:W-:Y:S01]  /*12700*/  UIMAD.WIDE.U32 UR4, UR4, UR5, URZ ;  /* 0x00000005040472a5 */ /* 0x000fe2000f8e003f */
[----:B------:R-:W-:Y:S01]  /*12710*/  PRMT R0, RZ, 0x7610, R0 ;  /* 0x00007610ff007816 */ /* 0x000fe20000000000 */
[----:B------:R-:W-:Y:S01]  /*12720*/  UMOV UR42, 0xffffffff ;  /* 0xffffffff002a7882 */ /* 0x000fe20000000000 */
[----:B------:R-:W-:-:S03]  /*12730*/  UMOV UR43, 0xffffffff ;  /* 0xffffffff002b7882 */ /* 0x000fc60000000000 */
[----:B--2---:R-:W-:-:S04]  /*12740*/  IMAD.WIDE.U32 R2, R5, UR4, R2 ;  /* 0x0000000405027c25 */ /* 0x004fc8000f8e0002 */
[----:B------:R-:W-:Y:S01]  /*12750*/  IMAD R5, R5, UR5, RZ ;  /* 0x0000000505057c24 */ /* 0x000fe2000f8e02ff */
[----:B------:R-:W-:Y:S01]  /*12760*/  ULDC.64 UR4, c[0x0][0x650] ;  /* 0x0001940000047ab9 */ /* 0x000fe20000000a00 */
[----:B-1-3--:R-:W-:Y:S01]  /*12770*/  IMAD.MOV.U32 R6, RZ, RZ, R2 ;  /* 0x000000ffff067224 */ /* 0x00afe200078e0002 */
[----:B------:R-:W-:Y:S01]  /*12780*/  ISETP.GE.U32.AND P0, PT, R2, UR4, PT ;  /* 0x0000000402007c0c */ /* 0x000fe2000bf06070 */
[----:B------:R-:W-:-:S05]  /*12790*/  IMAD.IADD R4, R3, 0x1, R5 ;  /* 0x0000000103047824 */ /* 0x000fca00078e0205 */
[----:B------:R0:W-:Y:S01]  /*127a0*/  STL [R1+0x200], R4 ;  /* 0x0002000401007387 */ /* 0x0001e20000100800 */
[----:B------:R-:W-:-:S03]  /*127b0*/  ISETP.GE.U32.AND.EX P0, PT, R4, UR5, PT, P0 ;  /* 0x0000000504007c0c */ /* 0x000fc6000bf06100 */
[----:B------:R0:W-:Y:S10]  /*127c0*/  STL [R1+0x204], R6 ;  /* 0x0002040601007387 */ /* 0x0001f40000100800 */
[----:B0-----:R-:W-:Y:S05]  /*127d0*/  @P0 BRA `(.L_x_549) ;  /* 0x0000000400880947 */ /* 0x001fea0003800000 */
[----:B------:R-:W0:Y:S01]  /*127e0*/  S2UR UR6, SR_CTAID.X ;  /* 0x00000000000679c3 */ /* 0x000e220000002500 */
[----:B------:R-:W-:Y:S01]  /*127f0*/  ULDC.64 UR12, c[0x0][0x628] ;  /* 0x00018a00000c7ab9 */ /* 0x000fe20000000a00 */
[----:B------:R-:W-:Y:S01]  /*12800*/  ULDC UR4, c[0x0][0x150] ;  /* 0x0000540000047ab9 */ /* 0x000fe20000000800 */
[----:B------:R-:W-:Y:S01]  /*12810*/  ISETP.NE.U32.AND P0, PT, RZ, UR12, PT ;  /* 0x0000000cff007c0c */ /* 0x000fe2000bf05070 */
[----:B------:R-:W-:Y:S01]  /*12820*/  ULDC UR15, c[0x0][0x630] ;  /* 0x00018c00000f7ab9 */ /* 0x000fe20000000800 */
[----:B------:R-:W-:Y:S01]  /*12830*/  R2UR UR16, R6 ;  /* 0x00000000061072ca */ /* 0x000fe200000e0000 */
[----:B------:R-:W-:Y:S01]  /*12840*/  ULDC UR19, c[0x0][0x154] ;  /* 0x0000550000137ab9 */ /* 0x000fe20000000800 */
[----:B------:R-:W-:Y:S01]  /*12850*/  ISETP.NE.AND.EX P0, PT, RZ, UR13, PT, P0 ;  /* 0x0000000dff007c0c */ /* 0x000fe2000bf05300 */
[----:B------:R-:W1:Y:S01]  /*12860*/  S2UR UR18, SR_CTAID.Y ;  /* 0x00000000001279c3 */ /* 0x000e620000002600 */
[----:B------:R-:W-:Y:S02]  /*12870*/  R2UR UR17, R4 ;  /* 0x00000000041172ca */ /* 0x000fe400000e0000 */
[----:B------:R-:W-:-:S02]  /*12880*/  R2UR UR10, R6 ;  /* 0x00000000060a72ca */ /* 0x000fc400000e0000 */
[----:B------:R-:W-:Y:S02]  /*12890*/  R2UR UR11, R4 ;  /* 0x00000000040b72ca */ /* 0x000fe400000e0000 */
[----:B0-----:R-:W-:-:S05]  /*128a0*/  I2FP.F32.U32 R0, UR6 ;  /* 0x0000000600007c45 */ /* 0x001fca0008201000 */
[----:B------:R-:W-:-:S04]  /*128b0*/  FMUL R0, R0, UR4 ;  /* 0x0000000400007c20 */ /* 0x000fc80008400000 */
[----:B------:R0:W2:Y:S01]  /*128c0*/  F2I.U32.TRUNC.NTZ R2, R0 ;  /* 0x0000000000027305 */ /* 0x0000a2000020f000 */
[----:B-1----:R-:W-:Y:S05]  /*128d0*/  @!P0 BRA `(.L_x_550) ;  /* 0x0000000000308947 */ /* 0x002fea0003800000 */
        /* <DEDUP_REMOVED lines=12> */
.L_x_550:
[----:B------:R-:W-:Y:S01]  /*129a0*/  USHF.R.U64 UR43, UR10, UR15, UR11 ;  /* 0x0000000f0a2b7299 */ /* 0x000fe2000800120b */
[----:B0-----:R-:W-:Y:S01]  /*129b0*/  I2FP.F32.U32 R0, UR18 ;  /* 0x0000001200007c45 */ /* 0x001fe20008201000 */
[----:B------:R-:W-:Y:S02]  /*129c0*/  USHF.R.U32.HI UR4, URZ, UR15, UR11 ;  /* 0x0000000f3f047299 */ /* 0x000fe4000801160b */
[----:B------:R-:W-:Y:S02]  /*129d0*/  UIADD3 UR10, UP0, URZ, -UR43, URZ ;  /* 0x8000002b3f0a7290 */ /* 0x000fe4000ff1e03f */
[----:B------:R-:W-:Y:S01]  /*129e0*/  FMUL R0, R0, UR19 ;  /* 0x0000001300007c20 */ /* 0x000fe20008400000 */
[----:B------:R-:W-:Y:S01]  /*129f0*/  ULDC.64 UR12, c[0x0][0x620] ;  /* 0x00018800000c7ab9 */ /* 0x000fe20000000a00 */
[----:B------:R-:W-:Y:S01]  /*12a00*/  UIADD3.X UR4, URZ, ~UR4, URZ, UP0, !UPT ;  /* 0x800000043f047290 */ /* 0x000fe200087fe43f */
[----:B------:R-:W-:Y:S01]  /*12a10*/  UMOV UR8, UR16 ;  /* 0x0000001000087c82 */ /* 0x000fe20008000000 */
[----:B------:R-:W-:-:S02]  /*12a20*/  UMOV UR9, UR17 ;  /* 0x0000001100097c82 */ /* 0x000fc40008000000 */
[----:B------:R-:W-:Y:S01]  /*12a30*/  UIMAD UR4, UR4, UR12, URZ ;  /* 0x0000000c040472a4 */ /* 0x000fe2000f8e023f */
[----:B------:R-:W0:Y:S01]  /*12a40*/  F2I.U32.TRUNC.NTZ R0, R0 ;  /* 0x0000000000007305 */ /* 0x000e22000020f000 */
[----:B------:R-:W-:Y:S01]  /*12a50*/  UIMAD.WIDE.U32 UR8, UR10, UR12, UR8 ;  /* 0x0000000c0a0872a5 */ /* 0x000fe2000f8e0008 */
[----:B--2---:R-:W-:Y:S01]  /*12a60*/  R2UR UR12, R2 ;  /* 0x00000000020c72ca */ /* 0x004fe200000e0000 */
[----:B------:R-:W-:Y:S01]  /*12a70*/  UIMAD UR10, UR10, UR13, UR4 ;  /* 0x0000000d0a0a72a4 */ /* 0x000fe2000f8e0204 */
[----:B------:R-:W-:Y:S01]  /*12a80*/  ULDC UR11, c[0x0][0x618] ;  /* 0x00018600000b7ab9 */ /* 0x000fe20000000800 */
[----:B------:R-:W-:Y:S02]  /*12a90*/  ULDC UR21, c[0x0][0x658] ;  /* 0x0001960000157ab9 */ /* 0x000fe40000000800 */
[----:B------:R-:W-:Y:S01]  /*12aa0*/  UIADD3 UR9, UR9, UR10, URZ ;  /* 0x0000000a09097290 */ /* 0x000fe2000fffe03f */
[----:B------:R-:W-:Y:S01]  /*12ab0*/  UMOV UR15, 0xffffffff ;  /* 0xffffffff000f7882 */ /* 0x000fe20000000000 */
[----:B------:R-:W-:Y:S01]  /*12ac0*/  ULDC.64 UR4, c[0x0][0x640] ;  /* 0x0001900000047ab9 */ /* 0x000fe20000000a00 */
[----:B------:R-:W-:Y:S01]  /*12ad0*/  USHF.L.U32 UR15, UR15, UR21, URZ ;  /* 0x000000150f0f7299 */ /* 0x000fe2000800063f */
[----:B------:R-:W-:Y:S01]  /*12ae0*/  ISETP.NE.U32.AND P0, PT, RZ, UR4, PT ;  /* 0x00000004ff007c0c */ /* 0x000fe2000bf05070 */
[----:B------:R-:W-:-:S02]  /*12af0*/  USHF.R.U64 UR16, UR8, UR11, UR9 ;  /* 0x0000000b08107299 */ /* 0x000fc40008001209 */
[----:B------:R-:W-:Y:S01]  /*12b00*/  USHF.R.U32.HI UR8, URZ, UR11, UR9 ;  /* 0x0000000b3f087299 */ /* 0x000fe20008011609 */
[----:B0-----:R-:W-:Y:S01]  /*12b10*/  R2UR UR14, R0 ;  /* 0x00000000000e72ca */ /* 0x001fe200000e0000 */
[----:B------:R-:W-:Y:S01]  /*12b20*/  ULDC UR17, c[0x0][0x608] ;  /* 0x0001820000117ab9 */ /* 0x000fe20000000800 */
[----:B------:R-:W-:Y:S01]  /*12b30*/  ULOP3.LUT UR41, URZ, UR15, URZ, 0x33, !UPT ;  /* 0x0000000f3f297292 */ /* 0x000fe2000f8e333f */
[----:B------:R-:W-:Y:S01]  /*12b40*/  ISETP.NE.AND.EX P0, PT, RZ, UR5, PT, P0 ;  /* 0x00000005ff007c0c */ /* 0x000fe2000bf05300 */
[----:B------:R-:W-:Y:S02]  /*12b50*/  USHF.R.U64 UR15, UR16, UR17, UR8 ;  /* 0x00000011100f7299 */ /* 0x000fe40008001208 */
[----:B------:R-:W-:Y:S02]  /*12b60*/  USHF.R.U32.HI UR8, URZ, UR17, UR8 ;  /* 0x000000113f087299 */ /* 0x000fe40008011608 */
[----:B------:R-:W-:Y:S02]  /*12b70*/  UIADD3 UR12, -UR12, URZ, URZ ;  /* 0x0000003f0c0c7290 */ /* 0x000fe4000fffe13f */
[----:B------:R-:W-:Y:S01]  /*12b80*/  USHF.R.U64 UR17, UR15, UR21, UR8 ;  /* 0x000000150f117299 */ /* 0x000fe20008001208 */
[----:B------:R-:W-:Y:S01]  /*12b90*/  UMOV UR19, 0x1 ;  /* 0x0000000100137882 */ /* 0x000fe20000000000 */
[----:B------:R-:W-:Y:S01]  /*12ba0*/  ULDC UR13, c[0x0][0x144] ;  /* 0x00005100000d7ab9 */ /* 0x000fe20000000800 */
[----:B------:R-:W-:Y:S01]  /*12bb0*/  ULDC UR7, c[0x0][0x600] ;  /* 0x0001800000077ab9 */ /* 0x000fe20000000800 */
[----:B------:R-:W-:-:S02]  /*12bc0*/  USHF.L.U32 UR24, UR19, UR21, URZ ;  /* 0x0000001513187299 */ /* 0x000fc4000800063f */
[----:B------:R-:W-:Y:S02]  /*12bd0*/  USHF.R.U32.HI UR8, URZ, UR21, UR8 ;  /* 0x000000153f087299 */ /* 0x000fe40008011608 */
[----:B------:R-:W-:Y:S02]  /*12be0*/  UIMAD UR21, UR13, UR12, UR6 ;  /* 0x0000000c0d1572a4 */ /* 0x000fe4000f8e0206 */
[----:B------:R-:W-:Y:S02]  /*12bf0*/  UIADD3 UR20, UR7, -0x1, URZ ;  /* 0xffffffff07147890 */ /* 0x000fe4000fffe03f */
[----:B------:R-:W-:Y:S01]  /*12c00*/  UIADD3 UR19, -UR14, URZ, URZ ;  /* 0x0000003f0e137290 */ /* 0x000fe2000fffe13f */
[----:B------:R-:W-:Y:S01]  /*12c10*/  ULDC UR25, c[0x0][0x148] ;  /* 0x0000520000197ab9 */ /* 0x000fe20000000800 */
[----:B------:R-:W-:Y:S01]  /*12c20*/  ULDC UR22, c[0x0][0x648] ;  /* 0x0001920000167ab9 */ /* 0x000fe20000000800 */
[----:B------:R-:W-:Y:S01]  /*12c30*/  ULDC UR23, c[0x0][0x638] ;  /* 0x00018e0000177ab9 */ /* 0x000fe20000000800 */
        /* <DEDUP_REMOVED lines=14> */
.L_x_551:
[----:B------:R-:W-:Y:S01]  /*12d20*/  UISETP.NE.AND UP0, UPT, UR46, URZ, UPT ;  /* 0x0000003f2e00728c */ /* 0x000fe2000bf05270 */
[----:B------:R-:W-:Y:S01]  /*12d30*/  MOV R0, 0x1 ;  /* 0x0000000100007802 */ /* 0x000fe20000000f00 */
[----:B------:R-:W-:Y:S02]  /*12d40*/  USHF.R.U64 UR4, UR6, UR22, UR8 ;  /* 0x0000001606047299 */ /* 0x000fe40008001208 */
[----:B------:R-:W-:Y:S02]  /*12d50*/  ULOP3.LUT UR41, UR15, UR41, URZ, 0xc0, !UPT ;  /* 0x000000290f297292 */ /* 0x000fe4000f8ec03f */
[----:B------:R-:W-:Y:S02]  /*12d60*/  UIADD3 UR5, -UR4, URZ, URZ ;  /* 0x0000003f04057290 */ /* 0x000fe4000fffe13f */
[----:B------:R-:W-:Y:S02]  /*12d70*/  UIMAD UR41, UR24, UR4, UR41 ;  /* 0x00000004182972a4 */ /* 0x000fe4000f8e0229 */
[----:B------:R-:W-:-:S02]  /*12d80*/  ULOP3.LUT UR16, UR16, UR20, URZ, 0xc0, !UPT ;  /* 0x0000001410107292 */ /* 0x000fc4000f8ec03f */
[----:B------:R-:W-:Y:S02]  /*12d90*/  @UP0 UIMAD UR21, UR25, UR19, UR18 ;  /* 0x00000013191502a4 */ /* 0x000fe4000f8e0212 */
[----:B------:R-:W-:-:S03]  /*12da0*/  UIMAD UR4, UR5, UR23, UR17 ;  /* 0x00000017050472a4 */ /* 0x000fc6000f8e0211 */
[----:B------:R-:W-:Y:S01]  /*12db0*/  ULDC UR5, c[0x0][0x610] ;  /* 0x0001840000057ab9 */ /* 0x000fe20000000800 */
[----:B------:R-:W-:Y:S02]  /*12dc0*/  UIMAD UR4, UR4, UR7, UR16 ;  /* 0x00000007040472a4 */ /* 0x000fe4000f8e0210 */
[----:B------:R-:W-:-:S04]  /*12dd0*/  UIMAD UR41, UR41, UR5, UR21 ;  /* 0x00000005292972a4 */ /* 0x000fc8000f8e0215 */
[----:B------:R-:W-:Y:S02]  /*12de0*/  USEL UR42, UR4, UR41, !UP0 ;  /* 0x00000029042a7287 */ /* 0x000fe4000c000000 */
[----:B------:R-:W-:-:S12]  /*12df0*/  USEL UR41, UR41, UR4, !UP0 ;  /* 0x0000000429297287 */ /* 0x000fd8000c000000 */
.L_x_549:
[----:B------:R-:W-:-:S13]  /*12e00*/  LOP3.LUT P0, RZ, R0, 0xff, RZ, 0xc0, !PT ;  /* 0x000000ff00ff7812 */ /* 0x000fda000780c0ff */
[----:B------:R-:W-:Y:S05]  /*12e10*/  @P0 BRA `(.L_x_552) ;  /* 0xfffffee4007c0947 */ /* 0x000fea000383ffff */
[----:B------:R-:W-:Y:S05]  /*12e20*/  EXIT ;  /* 0x000000000000794d */ /* 0x000fea0003800000 */
.L_x_7:
[----:B------:R-:W2:Y:S01]  /*12e30*/  LDL R5, [R1+0x204] ;  /* 0x0002040001057983 */ /* 0x000ea20000100800 */
[----:B------:R-:W-:-:S03]  /*12e40*/  ULDC.64 UR4, c[0x0][0x650] ;  /* 0x0001940000047ab9 */ /* 0x000fc60000000a00 */
[----:B------:R-:W3:Y:S01]  /*12e50*/  LDL R4, [R1+0x200] ;  /* 0x0002000001047983 */ /* 0x000ee20000100800 */
[----:B------:R-:W-:Y:S01]  /*12e60*/  PRMT R0, RZ, 0x7610, R0 ;  /* 0x00007610ff007816 */ /* 0x000fe20000000000 */
[----:B------:R-:W-:Y:S02]  /*12e70*/  IMAD.MOV.U32 R3, RZ, RZ, -0x1 ;  /* 0xffffffffff037424 */ /* 0x000fe400078e00ff */
[----:B------:R-:W-:Y:S02]  /*12e80*/  IMAD.MOV.U32 R2, RZ, RZ, -0x1 ;  /* 0xffffffffff027424 */ /* 0x000fe400078e00ff */
[----:B------:R-:W-:Y:S01]  /*12e90*/  IMAD.MOV.U32 R9, RZ, RZ, -0x1 ;  /* 0xffffffffff097424 */ /* 0x000fe200078e00ff */
[----:B--2---:R-:W-:-:S04]  /*12ea0*/  ISETP.GE.U32.AND P0, PT, R5, UR4, PT ;  /* 0x0000000405007c0c */ /* 0x004fc8000bf06070 */
[----:B---3--:R-:W-:-:S13]  /*12eb0*/  ISETP.GE.U32.AND.EX P0, PT, R4, UR5, PT, P0 ;  /* 0x0000000504007c0c */ /* 0x008fda000bf06100 */
        /* <DEDUP_REMOVED lines=21> */
.L_x_554:
[----:B------:R-:W-:Y:S01]  /*13010*/  USHF.R.U64 UR4, UR14, UR19, UR15 ;  /* 0x000000130e047299 */ /* 0x000fe2000800120f */
[----:B------:R-:W-:Y:S01]  /*13020*/  R2UR UR7, R4 ;  /* 0x00000000040772ca */ /* 0x000fe200000e0000 */
[----:B------:R-:W-:Y:S02]  /*13030*/  USHF.R.U32.HI UR5, URZ, UR19, UR15 ;  /* 0x000000133f057299 */ /* 0x000fe4000801160f */
[----:B------:R-:W-:Y:S01]  /*13040*/  UIADD3 UR13, UP0, URZ, -UR4, URZ ;  /* 0x800000043f0d7290 */ /* 0x000fe2000ff1e03f */
[----:B------:R-:W-:Y:S01]  /*13050*/  ULDC.64 UR14, c[0x0][0x620] ;  /* 0x00018800000e7ab9 */ /* 0x000fe20000000a00 */
[----:B------:R-:W-:Y:S02]  /*13060*/  UMOV UR6, UR20 ;  /* 0x0000001400067c82 */ /* 0x000fe40008000000 */
[----:B------:R-:W-:Y:S02]  /*13070*/  UIADD3.X UR5, URZ, ~UR5, URZ, UP0, !UPT ;  /* 0x800000053f057290 */ /* 0x000fe400087fe43f */
[----:B------:R-:W-:-:S02]  /*13080*/  UISETP.NE.AND UP1, UPT, UR46, URZ, UPT ;  /* 0x0000003f2e00728c */ /* 0x000fc4000bf25270 */
[----:B------:R-:W-:Y:S02]  /*13090*/  UIMAD UR5, UR5, UR14, URZ ;  /* 0x0000000e050572a4 */ /* 0x000fe4000f8e023f */
[----:B------:R-:W-:Y:S02]  /*130a0*/  UIMAD.WIDE.U32 UR6, UR13, UR14, UR6 ;  /* 0x0000000e0d0672a5 */ /* 0x000fe4000f8e0006 */
[----:B------:R-:W-:Y:S01]  /*130b0*/  UIMAD UR5, UR13, UR15, UR5 ;  /* 0x0000000f0d0572a4 */ /* 0x000fe2000f8e0205 */
[----:B------:R-:W-:Y:S02]  /*130c0*/  ULDC UR14, c[0x0][0x608] ;  /* 0x00018200000e7ab9 */ /* 0x000fe40000000800 */
[----:B------:R-:W-:Y:S01]  /*130d0*/  ULDC UR13, c[0x0][0x618] ;  /* 0x00018600000d7ab9 */ /* 0x000fe20000000800 */
[----:B------:R-:W-:Y:S01]  /*130e0*/  UIADD3 UR5, UR7, UR5, URZ ;  /* 0x0000000507057290 */ /* 0x000fe2000fffe03f */
[----:B------:R-:W-:Y:S01]  /*130f0*/  ULDC UR22, c[0x0][0x658] ;  /* 0x0001960000167ab9 */ /* 0x000fe20000000800 */
[----:B------:R-:W-:-:S02]  /*13100*/  @UP1 UIMAD UR8, UR11, UR12, UR10 ;  /* 0x0000000c0b0812a4 */ /* 0x000fc4000f8e020a */
[----:B------:R-:W-:Y:S02]  /*13110*/  USHF.R.U64 UR17, UR6, UR13, UR5 ;  /* 0x0000000d06117299 */ /* 0x000fe40008001205 */
[----:B------:R-:W-:Y:S01]  /*13120*/  USHF.R.U32.HI UR5, URZ, UR13, UR5 ;  /* 0x0000000d3f057299 */ /* 0x000fe20008011605 */
[----:B------:R-:W-:Y:S01]  /*13130*/  ULDC.64 UR6, c[0x0][0x640] ;  /* 0x0001900000067ab9 */ /* 0x000fe20000000a00 */
[----:B------:R-:W-:Y:S01]  /*13140*/  UMOV UR10, 0xffffffff ;  /* 0xffffffff000a7882 */ /* 0x000fe20000000000 */
[----:B------:R-:W-:Y:S01]  /*13150*/  ISETP.NE.U32.AND P0, PT, RZ, UR6, PT ;  /* 0x00000006ff007c0c */ /* 0x000fe2000bf05070 */
[----:B------:R-:W-:Y:S02]  /*13160*/  USHF.R.U64 UR18, UR17, UR14, UR5 ;  /* 0x0000000e11127299 */ /* 0x000fe40008001205 */
[----:B------:R-:W-:Y:S01]  /*13170*/  USHF.R.U32.HI UR5, URZ, UR14, UR5 ;  /* 0x0000000e3f057299 */ /* 0x000fe20008011605 */
[----:B------:R-:W-:Y:S01]  /*13180*/  ISETP.NE.AND.EX P0, PT, RZ, UR7, PT, P0 ;  /* 0x00000007ff007c0c */ /* 0x000fe2000bf05300 */
[----:B------:R-:W-:-:S02]  /*13190*/  USHF.L.U32 UR11, UR10, UR22, URZ ;  /* 0x000000160a0b7299 */ /* 0x000fc4000800063f */
[----:B------:R-:W-:Y:S01]  /*131a0*/  USHF.R.U64 UR19, UR18, UR22, UR5 ;  /* 0x0000001612137299 */ /* 0x000fe20008001205 */
[----:B------:R-:W-:Y:S01]  /*131b0*/  ULDC UR20, c[0x0][0x600] ;  /* 0x0001800000147ab9 */ /* 0x000fe20000000800 */
[----:B------:R-:W-:Y:S02]  /*131c0*/  USHF.R.U32.HI UR10, URZ, UR22, UR5 ;  /* 0x000000163f0a7299 */ /* 0x000fe40008011605 */
[----:B------:R-:W-:Y:S02]  /*131d0*/  UIADD3 UR21, UR20, -0x1, URZ ;  /* 0xffffffff14157890 */ /* 0x000fe4000fffe03f */
[----:B------:R-:W-:Y:S01]  /*131e0*/  ULOP3.LUT UR26, URZ, UR11, URZ, 0x33, !UPT ;  /* 0x0000000b3f1a7292 */ /* 0x000fe2000f8e333f */
        /* <DEDUP_REMOVED lines=17> */
.L_x_555:
[----:B------:R-:W-:Y:S01]  /*13300*/  USHF.R.U64 UR6, UR5, UR23, UR10 ;  /* 0x0000001705067299 */ /* 0x000fe2000800120a */
[----:B------:R-:W-:Y:S01]  /*13310*/  MOV R0, 0x1 ;  /* 0x0000000100007802 */ /* 0x000fe20000000f00 */
[----:B------:R-:W-:Y:S01]  /*13320*/  USHF.L.U32 UR25, UR25, UR22, URZ ;  /* 0x0000001619197299 */ /* 0x000fe2000800063f */
[----:B------:R-:W-:Y:S01]  /*13330*/  IMAD.U32 R9, RZ, RZ, UR4 ;  /* 0x00000004ff097e24 */ /* 0x000fe2000f8e00ff */
[----:B------:R-:W-:Y:S02]  /*13340*/  ULOP3.LUT UR5, UR18, UR26, URZ, 0xc0, !UPT ;  /* 0x0000001a12057292 */ /* 0x000fe4000f8ec03f */
[----:B------:R-:W-:Y:S02]  /*13350*/  UIADD3 UR7, -UR6, URZ, URZ ;  /* 0x0000003f06077290 */ /* 0x000fe4000fffe13f */
[----:B------:R-:W-:Y:S02]  /*13360*/  UIMAD UR6, UR25, UR6, UR5 ;  /* 0x00000006190672a4 */ /* 0x000fe4000f8e0205 */
[----:B------:R-:W-:-:S02]  /*13370*/  ULOP3.LUT UR17, UR17, UR21, URZ, 0xc0, !UPT ;  /* 0x0000001511117292 */ /* 0x000fc4000f8ec03f */
[----:B------:R-:W-:Y:S02]  /*13380*/  UIMAD UR5, UR7, UR24, UR19 ;  /* 0x00000018070572a4 */ /* 0x000fe4000f8e0213 */
[----:B------:R-:W-:Y:S01]  /*13390*/  UISETP.NE.AND UP0, UPT, UR46, URZ, UPT ;  /* 0x0000003f2e00728c */ /* 0x000fe2000bf05270 */
[----:B------:R-:W-:Y:S01]  /*133a0*/  ULDC UR7, c[0x0][0x610] ;  /* 0x0001840000077ab9 */ /* 0x000fe20000000800 */
[----:B------:R-:W-:Y:S02]  /*133b0*/  UIMAD UR5, UR5, UR20, UR17 ;  /* 0x00000014050572a4 */ /* 0x000fe4000f8e0211 */
[----:B------:R-:W-:-:S04]  /*133c0*/  UIMAD UR8, UR6, UR7, UR8 ;  /* 0x00000007060872a4 */ /* 0x000fc8000f8e0208 */
[----:B------:R-:W-:Y:S02]  /*133d0*/  USEL UR6, UR5, UR8, !UP0 ;  /* 0x0000000805067287 */ /* 0x000fe4000c000000 */
[----:B------:R-:W-:-:S04]  /*133e0*/  USEL UR8, UR8, UR5, !UP0 ;  /* 0x0000000508087287 */ /* 0x000fc8000c000000 */
[----:B------:R-:W-:Y:S02]  /*133f0*/  IMAD.U32 R2, RZ, RZ, UR6 ;  /* 0x00000006ff027e24 */ /* 0x000fe4000f8e00ff */
[----:B------:R-:W-:-:S07]  /*13400*/  IMAD.U32 R3, RZ, RZ, UR8 ;  /* 0x00000008ff037e24 */ /* 0x000fce000f8e00ff */
.L_x_553:
[----:B------:R-:W-:-:S08]  /*13410*/  NOP ;  /* 0x0000000000007918 */ /* 0x000fd00000000000 */
[----:B0-----:R-:W0:-:S00]  /*13420*/  USETMAXREG.DEALLOC.CTAPOOL 0x18 ;  /* 0x00000018000079c8 */ /* 0x001e0000080e0500 */
[----:B------:R-:W-:-:S13]  /*13430*/  ISETP.NE.AND P0, PT, RZ, UR9, PT ;  /* 0x00000009ff007c0c */ /* 0x000fda000bf05270 */
[----:B------:R-:W-:Y:S05]  /*13440*/  @P0 EXIT ;  /* 0x000000000000094d */ /* 0x000fea0003800000 */
[----:B0-----:R-:W-:Y:S01]  /*13450*/  LOP3.LUT P0, RZ, R0, 0xff, RZ, 0xc0, !PT ;  /* 0x000000ff00ff7812 */ /* 0x001fe2000780c0ff */
[----:B------:R-:W-:Y:S01]  /*13460*/  IMAD.MOV.U32 R6, RZ, RZ, RZ ;  /* 0x000000ffff067224 */ /* 0x000fe200078e00ff */
[----:B------:R-:W-:-:S11]  /*13470*/  MOV R0, 0x1 ;  /* 0x0000000100007802 */ /* 0x000fd60000000f00 */
[----:B------:R-:W-:Y:S05]  /*13480*/  @!P0 BRA `(.L_x_556) ;  /* 0x0000000c00808947 */ /* 0x000fea0003800000 */
[----:B------:R-:W0:Y:S01]  /*13490*/  S2UR UR7, SR_CgaCtaId ;  /* 0x00000000000779c3 */ /* 0x000e220000008800 */
[----:B------:R-:W-:Y:S01]  /*134a0*/  ULDC UR4, c[0x0][0x28c] ;  /* 0x0000a30000047ab9 */ /* 0x000fe20000000800 */
[----:B------:R-:W-:Y:S01]  /*134b0*/  ULDC UR5, c[0x0][0x600] ;  /* 0x0001800000057ab9 */ /* 0x000fe20000000800 */
[----:B------:R-:W-:Y:S01]  /*134c0*/  UIADD3 UR11, UR4, 0x3f, URZ ;  /* 0x0000003f040b7890 */ /* 0x000fe2000fffe03f */
[----:B------:R-:W-:Y:S01]  /*134d0*/  BSSY B0, `(.L_x_556) ;  /* 0x00000db000007945 */ /* 0x000fe20003800000 */
[----:B------:R-:W-:Y:S01]  /*134e0*/  ULDC UR9, c[0x0][0x658] ;  /* 0x0001960000097ab9 */ /* 0x000fe20000000800 */
[----:B------:R-:W-:Y:S01]  /*134f0*/  UMOV UR10, 0xffffffff ;  /* 0xffffffff000a7882 */ /* 0x000fe20000000000 */
[----:B------:R-:W-:Y:S01]  /*13500*/  UMOV UR12, 0x1 ;  /* 0x00000001000c7882 */ /* 0x000fe20000000000 */
[----:B------:R-:W-:Y:S01]  /*13510*/  UIADD3 UR4, UR5, -0x1, URZ ;  /* 0xffffffff05047890 */ /* 0x000fe2000fffe03f */
[----:B------:R-:W-:Y:S01]  /*13520*/  IMAD.MOV.U32 R8, RZ, RZ, 0x1 ;  /* 0x00000001ff087424 */ /* 0x000fe200078e00ff */
[----:B------:R-:W-:Y:S01]  /*13530*/  USHF.L.U32 UR10, UR10, UR9, URZ ;  /* 0x000000090a0a7299 */ /* 0x000fe2000800063f */
[----:B------:R-:W-:Y:S01]  /*13540*/  IMAD.MOV.U32 R0, RZ, RZ, 0x1 ;  /* 0x00000001ff007424 */ /* 0x000fe200078e00ff */
[----:B------:R-:W-:Y:S01]  /*13550*/  USHF.L.U32 UR5, UR12, UR9, URZ ;  /* 0x000000090c057299 */ /* 0x000fe2000800063f */
[----:B------:R-:W-:Y:S01]  /*13560*/  MOV R6, RZ ;  /* 0x000000ff00067202 */ /* 0x000fe20000000f00 */
[----:B------:R-:W-:Y:S01]  /*13570*/  USHF.R.S32.HI UR12, URZ, 0x1f, UR11 ;  /* 0x0000001f3f0c7899 */ /* 0x000fe2000801140b */
[----:B------:R-:W-:Y:S01]  /*13580*/  ULDC UR8, c[0x0][0xc] ;  /* 0x0000030000087ab9 */ /* 0x000fe20000000800 */
[----:B------:R-:W-:-:S02]  /*13590*/  ULDC UR9, c[0x0][0x10] ;  /* 0x0000040000097ab9 */ /* 0x000fc40000000800 */
[----:B------:R-:W-:Y:S02]  /*135a0*/  ULEA.HI UR12, UR12, UR11, URZ, 0x6 ;  /* 0x0000000b0c0c7291 */ /* 0x000fe4000f8f303f */
[----:B------:R-:W-:Y:S02]  /*135b0*/  UIMAD.WIDE.U32 UR8, UR8, UR9, URZ ;  /* 0x00000009080872a5 */ /* 0x000fe4000f8e003f */
[----:B------:R-:W-:Y:S02]  /*135c0*/  USHF.R.S32.HI UR13, URZ, 0x6, UR12 ;  /* 0x000000063f0d7899 */ /* 0x000fe4000801140c */
[----:B0-----:R-:W-:Y:S02]  /*135d0*/  USHF.L.U32 UR6, UR7, 0x7, URZ ;  /* 0x0000000707067899 */ /* 0x001fe4000800063f */
[----:B------:R-:W-:Y:S02]  /*135e0*/  USHF.L.U32 UR7, UR7, 0xd, URZ ;  /* 0x0000000d07077899 */ /* 0x000fe4000800063f */
[----:B------:R-:W-:-:S02]  /*135f0*/  ULOP3.LUT UR23, UR40, 0x2, URZ, 0xfc, !UPT ;  /* 0x0000000228177892 */ /* 0x000fc4000f8efc3f */
[----:B------:R-:W-:Y:S02]  /*13600*/  ULOP3.LUT UR14, UR7, 0x2000, URZ, 0xc0, !UPT ;  /* 0x00002000070e7892 */ /* 0x000fe4000f8ec03f */
[----:B------:R-:W-:Y:S02]  /*13610*/  ULOP3.LUT UR7, URZ, UR10, URZ, 0x33, !UPT ;  /* 0x0000000a3f077292 */ /* 0x000fe4000f8e333f */
[----:B------:R-:W-:Y:S01]  /*13620*/  ULOP3.LUT UR6, UR6, 0x80, URZ, 0xc0, !UPT ;  /* 0x0000008006067892 */ /* 0x000fe2000f8ec03f */
[----:B------:R-:W-:Y:S01]  /*13630*/  ULDC UR10, c[0x0][0x14] ;  /* 0x00000500000a7ab9 */ /* 0x000fe20000000800 */
[----:B------:R-:W-:Y:S02]  /*13640*/  ULOP3.LUT UR14, UR14, 0x1c180, URZ, 0xfc, !UPT ;  /* 0x0001c1800e0e7892 */ /* 0x000fe4000f8efc3f */
[----:B------:R-:W-:Y:S02]  /*13650*/  UIMAD.WIDE.U32 UR24, UR8, UR10, URZ ;  /* 0x0000000a081872a5 */ /* 0x000fe4000f8e003f */
[----:B------:R-:W-:-:S02]  /*13660*/  UIMAD UR15, UR9, UR10, URZ ;  /* 0x0000000a090f72a4 */ /* 0x000fc4000f8e023f */
[----:B------:R-:W-:Y:S02]  /*13670*/  UIADD3 UR28, UR13, 0x1, URZ ;  /* 0x000000010d1c7890 */ /* 0x000fe4000fffe03f */
[----:B------:R-:W-:Y:S01]  /*13680*/  UIADD3 UR15, UR25, UR15, URZ ;  /* 0x0000000f190f7290 */ /* 0x000fe2000fffe03f */
[----:B------:R-:W-:-:S11]  /*13690*/  ULDC.64 UR26, c[0x0][0x198] ;  /* 0x00006600001a7ab9 */ /* 0x000fd60000000a00 */
.L_x_567:
[----:B------:R-:W-:-:S03]  /*136a0*/  UMOV UR8, 0xffffffff ;  /* 0xffffffff00087882 */ /* 0x000fc60000000000 */
[----:B------:R-:W-:Y:S05]  /*136b0*/  BRA.DIV UR8, `(.L_x_557) ;  /* 0x00000012084c7947 */ /* 0x000fea000b800000 */
[----:B------:R-:W-:-:S13]  /*136c0*/  ELECT P6, URZ, PT ;  /* 0x00000000003f782f */ /* 0x000fda00038c0000 */
.L_x_581:
[----:B------:R-:W0:Y:S01]  /*136d0*/  LDC R4, c[0x0][0x28c] ;  /* 0x0000a300ff047b82 */ /* 0x000e220000000800 */
[----:B------:R-:W-:Y:S01]  /*136e0*/  BSSY B1, `(.L_x_558) ;  /* 0x000003a000017945 */ /* 0x000fe20003800000 */
[----:B0-----:R-:W-:-:S13]  /*136f0*/  ISETP.LT.OR P6, PT, R4, 0x1, !P6 ;  /* 0x000000010400780c */ /* 0x001fda00077c1670 */
[----:B------:R-:W-:Y:S05]  /*13700*/  @P6 BRA `(.L_x_559) ;  /* 0x0000000000dc6947 */ /* 0x000fea0003800000 */
[----:B------:R-:W-:Y:S01]  /*13710*/  LEA R2, R2, UR6, 0x8 ;  /* 0x0000000602027c11 */ /* 0x000fe2000f8e40ff */
[----:B------:R-:W-:Y:S01]  /*13720*/  IMAD.SHL.U32 R3, R3, 0x100, RZ ;  /* 0x0000010003037824 */ /* 0x000fe200078e00ff */
[----:B------:R-:W-:Y:S01]  /*13730*/  MOV R4, R0 ;  /* 0x0000000000047202 */ /* 0x000fe20000000f00 */
[----:B------:R-:W-:Y:S02]  /*13740*/  IMAD.MOV.U32 R13, RZ, RZ, RZ ;  /* 0x000000ffff0d7224 */ /* 0x000fe400078e00ff */
[----:B------:R-:W-:Y:S02]  /*13750*/  IMAD.U32 R11, RZ, RZ, UR28 ;  /* 0x0000001cff0b7e24 */ /* 0x000fe4000f8e00ff */
[----:B------:R-:W-:-:S07]  /*13760*/  IMAD.MOV.U32 R5, RZ, RZ, R6 ;  /* 0x000000ffff057224 */ /* 0x000fce00078e0006 */
.L_x_562:
[----:B------:R-:W0:Y:S01]  /*13770*/  S2R R10, SR_CgaCtaId ;  /* 0x00000000000a7919 */ /* 0x000e220000008800 */
[----:B------:R-:W-:Y:S01]  /*13780*/  MOV R7, 0x400 ;  /* 0x0000040000077802 */ /* 0x000fe20000000f00 */
[----:B------:R-:W1:Y:S03]  /*13790*/  S2R R15, SR_TID.X ;  /* 0x00000000000f7919 */ /* 0x000e660000002100 */
[----:B0-----:R-:W-:Y:S02]  /*137a0*/  LEA R14, R10, R7, 0x18 ;  /* 0x000000070a0e7211 */ /* 0x001fe400078ec0ff */
[----:B------:R-:W-:Y:S02]  /*137b0*/  SHF.L.U32 R7, R4, 0x1f, RZ ;  /* 0x0000001f04077819 */ /* 0x000fe400000006ff */
[----:B-1----:R-:W-:Y:S01]  /*137c0*/  LOP3.LUT P1, RZ, R15, 0x7f, RZ, 0xc0, !PT ;  /* 0x0000007f0fff7812 */ /* 0x002fe2000782c0ff */
[----:B------:R-:W-:-:S04]  /*137d0*/  IMAD R12, R5, 0x8, R14 ;  /* 0x00000008050c7824 */ /* 0x000fc800078e020e */
[----:B------:R-:W0:Y:S08]  /*137e0*/  SYNCS.PHASECHK.TRANS64.TRYWAIT P0, [R12+URZ+0x38], R7 ;  /* 0x000038070c0075a7 */ /* 0x000e30000800017f */
[----:B------:R-:W1:Y:S01]  /*137f0*/  @!P1 LDC R10, c[0x0][0x500] ;  /* 0x00014000ff0a9b82 */ /* 0x000e620000000800 */
[----:B0-----:R-:W-:Y:S05]  /*13800*/  @!P0 BRA `(.L_x_560) ;  /* 0x0000001000188947 */ /* 0x001fea0003800000 */
.L_x_582:
[----:B------:R-:W-:Y:S01]  /*13810*/  UPRMT UR8, UR23, 0x9910, URZ ;  /* 0x0000991017087896 */ /* 0x000fe2000800003f */
[----:B-1----:R1:W-:Y:S03]  /*13820*/  @!P1 SYNCS.ARRIVE.TRANS64 RZ, [R12+URZ], R10 ;  /* 0x0000000a0cff99a7 */ /* 0x0023e6000800003f */
[----:B------:R-:W-:-:S06]  /*13830*/  UISETP.NE.AND UP0, UPT, UR8, 0x2, UPT ;  /* 0x000000020800788c */ /* 0x000fcc000bf05270 */
[----:B------:R-:W-:-:S13]  /*13840*/  PLOP3.LUT P0, PT, PT, PT, UP0, 0x80, 0x0 ;  /* 0x000000000000781c */ /* 0x000fda0003f0f008 */
[----:B-1----:R-:W-:Y:S05]  /*13850*/  @P0 BRA `(.L_x_561) ;  /* 0x0000000000040947 */ /* 0x002fea0003800000 */
[----:B------:R-:W-:Y:S01]  /*13860*/  BPT.TRAP 0x1 ;  /* 0x000000040000795c */ /* 0x000fe20000300000 */
.L_x_561:
[C---:B0-----:R-:W-:Y:S01]  /*13870*/  IMAD R7, R5.reuse, 0x4000, R14 ;  /* 0x0000400005077824 */ /* 0x041fe200078e020e */
[----:B------:R-:W-:Y:S01]  /*13880*/  R2UR UR11, R5 ;  /* 0x00000000050b72ca */ /* 0x000fe200000e0000 */
[----:B------:R-:W-:Y:S01]  /*13890*/  VIADD R11, R11, 0xffffffff ;  /* 0xffffffff0b0b7836 */ /* 0x000fe20000000000 */
[----:B------:R-:W-:Y:S01]  /*138a0*/  R2UR UR20, R14 ;  /* 0x000000000e1472ca */ /* 0x000fe200000e0000 */
[----:B------:R-:W-:Y:S01]  /*138b0*/  UIADD3 UR16, UP0, UR26, 0xf0, URZ ;  /* 0x000000f01a107890 */ /* 0x000fe2000ff1e03f */
[----:B------:R-:W-:Y:S01]  /*138c0*/  R2UR UR8, R7 ;  /* 0x00000000070872ca */ /* 0x000fe200000e0000 */
[----:B------:R-:W-:Y:S01]  /*138d0*/  UIADD3 UR30, UP1, UR26, 0x1f0, URZ ;  /* 0x000001f01a1e7890 */ /* 0x000fe2000ff3e03f */
[----:B------:R-:W-:Y:S01]  /*138e0*/  R2UR UR21, R3 ;  /* 0x00000000031572ca */ /* 0x000fe200000e0000 */
[----:B------:R-:W-:Y:S01]  /*138f0*/  UIADD3.X UR17, URZ, UR27, URZ, UP0, !UPT ;  /* 0x0000001b3f117290 */ /* 0x000fe200087fe43f */
[----:B------:R-:W-:Y:S01]  /*13900*/  R2UR UR9, R12 ;  /* 0x000000000c0972ca */ /* 0x000fe200000e0000 */
[----:B------:R-:W-:Y:S01]  /*13910*/  UIADD3.X UR31, URZ, UR27, URZ, UP1, !UPT ;  /* 0x0000001b3f1f7290 */ /* 0x000fe20008ffe43f */
[----:B------:R-:W-:Y:S01]  /*13920*/  R2UR UR10, R13 ;  /* 0x000000000d0a72ca */ /* 0x000fe200000e0000 */
[----:B------:R-:W-:Y:S01]  /*13930*/  UMOV UR18, 0x0 ;  /* 0x0000000000127882 */ /* 0x000fe20000000000 */
[----:B------:R-:W-:Y:S01]  /*13940*/  R2UR UR12, R9 ;  /* 0x00000000090c72ca */ /* 0x000fe200000e0000 */
[----:B------:R-:W-:Y:S01]  /*13950*/  ULEA UR11, UR11, UR14, 0xe ;  /* 0x0000000e0b0b7291 */ /* 0x000fe2000f8e703f */
[----:B------:R-:W-:Y:S01]  /*13960*/  R2UR UR22, R2 ;  /* 0x00000000021672ca */ /* 0x000fe200000e0000 */
[----:B------:R-:W-:Y:S01]  /*13970*/  UMOV UR19, 0x10000000 ;  /* 0x1000000000137882 */ /* 0x000fe20000000000 */
[----:B------:R-:W-:Y:S01]  /*13980*/  ISETP.GT.AND P1, PT, R11, 0x1, PT ;  /* 0x000000010b00780c */ /* 0x000fe20003f24270 */
[----:B------:R-:W-:Y:S01]  /*13990*/  UIADD3 UR8, UR8, 0x180, URZ ;  /* 0x0000018008087890 */ /* 0x000fe2000fffe03f */
[----:B------:R-:W-:Y:S01]  /*139a0*/  IADD3 R5, R5, 0x1, RZ ;  /* 0x0000000105057810 */ /* 0x000fe20007ffe0ff */
[----:B------:R-:W-:Y:S01]  /*139b0*/  UIADD3 UR20, UR20, UR11, URZ ;  /* 0x0000000b14147290 */ /* 0x000fe2000fffe03f */
[----:B------:R-:W-:Y:S01]  /*139c0*/  VIADD R13, R13, 0x40 ;  /* 0x000000400d0d7836 */ /* 0x000fe20000000000 */
[----:B------:R-:W-:Y:S01]  /*139d0*/  UMOV UR29, 0x30000 ;  /* 0x00030000001d7882 */ /* 0x000fe20000000000 */
[----:B------:R-:W-:Y:S01]  /*139e0*/  UMOV UR11, UR21 ;  /* 0x00000015000b7c82 */ /* 0x000fe20008000000 */
[----:B------:R-:W-:-:S03]  /*139f0*/  ISETP.NE.AND P0, PT, R5, 0x7, PT ;  /* 0x000000070500780c */ /* 0x000fc60003f05270 */
[----:B------:R0:W-:Y:S01]  /*13a00*/  UTMALDG.3D [UR8], [UR16], desc[UR18] ;  /* 0x00001208100075b4 */ /* 0x0001e20008011000 */
[----:B------:R-:W-:Y:S02]  /*13a10*/  SEL R7, RZ, 0x1, P0 ;  /* 0x00000001ff077807 */ /* 0x000fe40000000000 */
[----:B------:R-:W-:Y:S02]  /*13a20*/  SEL R5, R5, RZ, P0 ;  /* 0x000000ff05057207 */ /* 0x000fe40000000000 */
[----:B------:R-:W-:Y:S01]  /*13a30*/  LOP3.LUT R4, R4, R7, RZ, 0x3c, !PT ;  /* 0x0000000704047212 */ /* 0x000fe200078e3cff */
[----:B0-----:R-:W-:Y:S01]  /*13a40*/  UMOV UR8, UR20 ;  /* 0x0000001400087c82 */ /* 0x001fe20008000000 */
[----:B------:R-:W-:Y:S02]  /*13a50*/  UMOV UR11, UR22 ;  /* 0x00000016000b7c82 */ /* 0x000fe40008000000 */
[----:B------:R0:W-:Y:S02]  /*13a60*/  UTMALDG.3D.MULTICAST [UR8], [UR30], UR29, desc[UR18] ;  /* 0x000012081e0073b4 */ /* 0x0001e4000801181d */
[----:B0-----:R-:W-:Y:S05]  /*13a70*/  @P1 BRA `(.L_x_562) ;  /* 0xfffffffc003c1947 */ /* 0x001fea000383ffff */
.L_x_559:
[----:B------:R-:W-:Y:S05]  /*13a80*/  BSYNC B1 ;  /* 0x0000000000017941 */ /* 0x000fea0003800000 */
.L_x_558:
[----:B------:R-:W2:Y:S01]  /*13a90*/  LDL.LU R14, [R1+0x200] ;  /* 0x00020000010e7983 */ /* 0x000ea20000300800 */
[----:B------:R-:W-:Y:S01]  /*13aa0*/  LOP3.LUT P1, RZ, R8, 0xff, RZ, 0xc0, !PT ;  /* 0x000000ff08ff7812 */ /* 0x000fe2000782c0ff */
[----:B------:R-:W-:Y:S01]  /*13ab0*/  VIADD R6, R6, UR13 ;  /* 0x0000000d06067c36 */ /* 0x000fe20008000000 */
[----:B------:R-:W-:Y:S01]  /*13ac0*/  ULDC.64 UR8, c[0x0][0x650] ;  /* 0x0001940000087ab9 */ /* 0x000fe20000000a00 */
[----:B------:R-:W3:Y:S01]  /*13ad0*/  LDL.LU R12, [R1+0x204] ;  /* 0x00020400010c7983 */ /* 0x000ee20000300800 */
[----:B------:R-:W-:Y:S01]  /*13ae0*/  UISETP.GE.U32.AND UP0, UPT, UR13, 0x7, UPT ;  /* 0x000000070d00788c */ /* 0x000fe2000bf06070 */
[C---:B------:R-:W-:Y:S01]  /*13af0*/  IMAD.WIDE.U32 R2, R6.reuse, 0x24924925, RZ ;  /* 0x2492492506027825 */ /* 0x040fe200078e00ff */
[C---:B------:R-:W-:Y:S01]  /*13b00*/  ISETP.GT.U32.AND P0, PT, R6.reuse, 0x6, PT ;  /* 0x000000060600780c */ /* 0x040fe20003f04070 */
[----:B------:R-:W-:Y:S01]  /*13b10*/  BSSY B1, `(.L_x_563) ;  /* 0x0000074000017945 */ /* 0x000fe20003800000 */
[----:B------:R-:W-:Y:S02]  /*13b20*/  MOV R9, 0xffffffff ;  /* 0xffffffff00097802 */ /* 0x000fe40000000f00 */
[----:B------:R-:W-:-:S02]  /*13b30*/  IADD3 R2, R6, -R3, RZ ;  /* 0x8000000306027210 */ /* 0x000fc40007ffe0ff */
[----:B------:R-:W-:Y:S01]  /*13b40*/  PRMT R8, RZ, 0x7610, R8 ;  /* 0x00007610ff087816 */ /* 0x000fe20000000008 */
[----:B------:R-:W0:Y:S01]  /*13b50*/  @P1 S2R R4, SR_CgaCtaId ;  /* 0x0000000000041919 */ /* 0x000e220000008800 */
[----:B------:R-:W-:Y:S02]  /*13b60*/  LEA.HI R2, R2, R3, RZ, 0x1f ;  /* 0x0000000302027211 */ /* 0x000fe400078ff8ff */
[----:B------:R-:W-:-:S04]  /*13b70*/  @P1 MOV R3, 0x400 ;  /* 0x0000040000031802 */ /* 0x000fc80000000f00 */
[----:B0-----:R-:W-:Y:S01]  /*13b80*/  @P1 LEA R3, R4, R3, 0x18 ;  /* 0x0000000304031211 */ /* 0x001fe200078ec0ff */
[----:B------:R-:W-:-:S03]  /*13b90*/  IMAD.U32 R4, RZ, RZ, UR13 ;  /* 0x0000000dff047e24 */ /* 0x000fc6000f8e00ff */
[----:B------:R0:W-:Y:S01]  /*13ba0*/  @P1 SYNCS.ARRIVE.TRANS64.A1T0 RZ, [R3+URZ+0x88], RZ ;  /* 0x000088ff03ff19a7 */ /* 0x0001e2000810003f */
[----:B------:R-:W-:Y:S02]  /*13bb0*/  PLOP3.LUT P1, PT, PT, PT, UP0, 0x80, 0x0 ;  /* 0x000000000000781c */ /* 0x000fe40003f2f008 */
[----:B------:R-:W-:Y:S02]  /*13bc0*/  ISETP.LT.U32.AND P0, PT, R4, 0x7, P0 ;  /* 0x000000070400780c */ /* 0x000fe40000701070 */
[----:B------:R-:W-:Y:S02]  /*13bd0*/  PRMT R4, RZ, 0x7610, R4 ;  /* 0x00007610ff047816 */ /* 0x000fe40000000004 */
[----:B0-----:R-:W-:-:S04]  /*13be0*/  SEL R3, RZ, 0x1, !P0 ;  /* 0x00000001ff037807 */ /* 0x001fc80004000000 */
[----:B------:R-:W-:Y:S02]  /*13bf0*/  LOP3.LUT R0, R0, R3, RZ, 0x3c, !PT ;  /* 0x0000000300007212 */ /* 0x000fe400078e3cff */
[----:B------:R-:W-:Y:S01]  /*13c00*/  SHF.R.U32.HI R3, RZ, 0x2, R2 ;  /* 0x00000002ff037819 */ /* 0x000fe20000011602 */
[----:B------:R-:W-:-:S03]  /*13c10*/  IMAD.MOV.U32 R2, RZ, RZ, -0x1 ;  /* 0xffffffffff027424 */ /* 0x000fc600078e00ff */
[----:B------:R-:W-:Y:S01]  /*13c20*/  @P1 LOP3.LUT R0, R0, 0x1, R3, 0x78, !PT ;  /* 0x0000000100001812 */ /* 0x000fe200078e7803 */
[----:B------:R-:W-:Y:S02]  /*13c30*/  IMAD R6, R3, -0x7, R6 ;  /* 0xfffffff903067824 */ /* 0x000fe400078e0206 */
[----:B------:R-:W-:Y:S01]  /*13c40*/  IMAD.MOV.U32 R3, RZ, RZ, -0x1 ;  /* 0xffffffffff037424 */ /* 0x000fe200078e00ff */
[----:B---3--:R-:W-:-:S04]  /*13c50*/  IADD3 R12, P0, R12, UR24, RZ ;  /* 0x000000180c0c7c10 */ /* 0x008fc8000ff1e0ff */
[----:B--2---:R-:W-:Y:S01]  /*13c60*/  IADD3.X R14, R14, UR15, RZ, P0, !PT ;  /* 0x0000000f0e0e7c10 */ /* 0x004fe200087fe4ff */
[----:B------:R0:W-:Y:S01]  /*13c70*/  STL [R1+0x204], R12 ;  /* 0x0002040c01007387 */ /* 0x0001e20000100800 */
[----:B------:R-:W-:-:S03]  /*13c80*/  ISETP.GE.U32.AND P0, PT, R12, UR8, PT ;  /* 0x000000080c007c0c */ /* 0x000fc6000bf06070 */
[----:B------:R0:W-:Y:S01]  /*13c90*/  STL [R1+0x200], R14 ;  /* 0x0002000e01007387 */ /* 0x0001e20000100800 */
[----:B------:R-:W-:-:S13]  /*13ca0*/  ISETP.GE.U32.AND.EX P0, PT, R14, UR9, PT, P0 ;  /* 0x000000090e007c0c */ /* 0x000fda000bf06100 */
[----:B0-----:R-:W-:Y:S05]  /*13cb0*/  @P0 BRA `(.L_x_564) ;  /* 0x0000000400640947 */ /* 0x001fea0003800000 */
[----:B------:R-:W0:Y:S01]  /*13cc0*/  S2R R7, SR_CTAID.X ;  /* 0x0000000000077919 */ /* 0x000e220000002500 */
[----:B------:R-:W-:Y:S01]  /*13cd0*/  ULDC UR8, c[0x0][0x150] ;  /* 0x0000540000087ab9 */ /* 0x000fe20000000800 */
[----:B------:R-:W1:Y:S01]  /*13ce0*/  LDC R4, c[0x0][0x144] ;  /* 0x00005100ff047b82 */ /* 0x000e620000000800 */
[----:B------:R-:W-:Y:S01]  /*13cf0*/  UISETP.NE.AND UP0, UPT, UR46, URZ, UPT ;  /* 0x0000003f2e00728c */ /* 0x000fe2000bf05270 */
[----:B------:R-:W2:Y:S01]  /*13d00*/  S2R R5, SR_CTAID.Y ;  /* 0x0000000000057919 */ /* 0x000ea20000002600 */
[----:B------:R-:W-:-:S04]  /*13d10*/  ULDC UR11, c[0x0][0x630] ;  /* 0x00018c00000b7ab9 */ /* 0x000fc80000000800 */
[----:B------:R-:W-:Y:S01]  /*13d20*/  PLOP3.LUT P0, PT, PT, PT, UP0, 0x80, 0x0 ;  /* 0x000000000000781c */ /* 0x000fe20003f0f008 */
[----:B------:R-:W3:Y:S01]  /*13d30*/  LDC R10, c[0x0][0x148] ;  /* 0x00005200ff0a7b82 */ /* 0x000ee20000000800 */
[----:B0-----:R-:W-:Y:S02]  /*13d40*/  I2FP.F32.U32 R2, R7 ;  /* 0x0000000700027245 */ /* 0x001fe40000201000 */
[----:B--2---:R-:W-:-:S03]  /*13d50*/  I2FP.F32.U32 R3, R5 ;  /* 0x0000000500037245 */ /* 0x004fc60000201000 */
[----:B------:R-:W-:Y:S01]  /*13d60*/  FMUL R2, R2, UR8 ;  /* 0x0000000802027c20 */ /* 0x000fe20008400000 */
[----:B------:R-:W-:Y:S02]  /*13d70*/  ULDC UR8, c[0x0][0x154] ;  /* 0x0000550000087ab9 */ /* 0x000fe40000000800 */
[----:B------:R-:W-:Y:S01]  /*13d80*/  FMUL R9, R3, UR8 ;  /* 0x0000000803097c20 */ /* 0x000fe20008400000 */
[----:B------:R-:W-:Y:S02]  /*13d90*/  ULDC.64 UR8, c[0x0][0x628] ;  /* 0x00018a0000087ab9 */ /* 0x000fe40000000a00 */
[----:B------:R-:W0:Y:S08]  /*13da0*/  F2I.U32.TRUNC.NTZ R2, R2 ;  /* 0x0000000200027305 */ /* 0x000e30000020f000 */
[----:B------:R-:W2:Y:S01]  /*13db0*/  F2I.U32.TRUNC.NTZ R9, R9 ;  /* 0x0000000900097305 */ /* 0x000ea2000020f000 */
[----:B0-----:R-:W-:-:S02]  /*13dc0*/  IMAD.MOV R3, RZ, RZ, -R2 ;  /* 0x000000ffff037224 */ /* 0x001fc400078e0a02 */
[----:B------:R-:W-:Y:S02]  /*13dd0*/  IMAD.MOV.U32 R2, RZ, RZ, R12 ;  /* 0x000000ffff027224 */ /* 0x000fe400078e000c */
[----:B-1----:R-:W-:Y:S02]  /*13de0*/  IMAD R7, R4, R3, R7 ;  /* 0x0000000304077224 */ /* 0x002fe400078e0207 */
[----:B--2---:R-:W-:-:S04]  /*13df0*/  IMAD.MOV R3, RZ, RZ, -R9 ;  /* 0x000000ffff037224 */ /* 0x004fc800078e0a09 */
[----:B---3--:R-:W-:Y:S01]  /*13e00*/  @P0 IMAD R7, R10, R3, R5 ;  /* 0x000000030a070224 */ /* 0x008fe200078e0205 */
[----:B------:R-:W-:Y:S02]  /*13e10*/  ISETP.NE.U32.AND P0, PT, RZ, UR8, PT ;  /* 0x00000008ff007c0c */ /* 0x000fe4000bf05070 */
[----:B------:R-:W-:Y:S02]  /*13e20*/  MOV R3, R14 ;  /* 0x0000000e00037202 */ /* 0x000fe40000000f00 */
[----:B------:R-:W-:-:S13]  /*13e30*/  ISETP.NE.AND.EX P0, PT, RZ, UR9, PT, P0 ;  /* 0x00000009ff007c0c */ /* 0x000fda000bf05300 */
[----:B------:R-:W-:Y:S05]  /*13e40*/  @!P0 BRA `(.L_x_565) ;  /* 0x0000000000288947 */ /* 0x000fea0003800000 */
[----:B------:R-:W-:Y:S02]  /*13e50*/  ULDC UR10, c[0x0][0x634] ;  /* 0x00018d00000a7ab9 */ /* 0x000fe40000000800 */
[----:B------:R-:W-:-:S05]  /*13e60*/  IADD3 R3, P0, R12, UR10, RZ ;  /* 0x0000000a0c037c10 */ /* 0x000fca000ff1e0ff */
[----:B------:R-:W-:-:S04]  /*13e70*/  IMAD.X R9, RZ, RZ, R14, P0 ;  /* 0x000000ffff097224 */ /* 0x000fc800000e060e */
[----:B------:R-:W-:-:S04]  /*13e80*/  IMAD.WIDE.U32 R4, R9, UR8, RZ ;  /* 0x0000000809047c25 */ /* 0x000fc8000f8e00ff */
[----:B------:R-:W-:-:S04]  /*13e90*/  IMAD.WIDE.U32 R4, P0, R3, UR9, R4 ;  /* 0x0000000903047c25 */ /* 0x000fc8000f800004 */
[----:B------:R-:W-:-:S04]  /*13ea0*/  IMAD.WIDE.U32 R2, R3, UR8, RZ ;  /* 0x0000000803027c25 */ /* 0x000fc8000f8e00ff */
[----:B------:R-:W-:Y:S01]  /*13eb0*/  IMAD.MOV.U32 R2, RZ, RZ, R5 ;  /* 0x000000ffff027224 */ /* 0x000fe200078e0005 */
[----:B------:R-:W-:Y:S01]  /*13ec0*/  IADD3 RZ, P1, R3, R4, RZ ;  /* 0x0000000403ff7210 */ /* 0x000fe20007f3e0ff */
[----:B------:R-:W-:-:S04]  /*13ed0*/  IMAD.X R3, RZ, RZ, RZ, P0 ;  /* 0x000000ffff037224 */ /* 0x000fc800000e06ff */
[----:B------:R-:W-:-:S08]  /*13ee0*/  IMAD.WIDE.U32.X R2, R9, UR9, R2, P1 ;  /* 0x0000000909027c25 */ /* 0x000fd000088e0402 */
.L_x_565:
[--C-:B------:R-:W-:Y:S01]  /*13ef0*/  SHF.R.U64 R9, R2, UR11, R3.reuse ;  /* 0x0000000b02097c19 */ /* 0x100fe20008001203 */
[----:B------:R-:W-:Y:S01]  /*13f00*/  ULDC.64 UR8, c[0x0][0x620] ;  /* 0x0001880000087ab9 */ /* 0x000fe20000000a00 */
[----:B------:R-:W-:Y:S01]  /*13f10*/  SHF.R.U32.HI R2, RZ, UR11, R3 ;  /* 0x0000000bff027c19 */ /* 0x000fe20008011603 */
[----:B------:R-:W-:Y:S01]  /*13f20*/  IMAD.MOV.U32 R3, RZ, RZ, R14 ;  /* 0x000000ffff037224 */ /* 0x000fe200078e000e */
[----:B------:R-:W-:Y:S01]  /*13f30*/  IADD3 R11, P0, RZ, -R9, RZ ;  /* 0x80000009ff0b7210 */ /* 0x000fe20007f1e0ff */
[----:B------:R-:W-:-:S03]  /*13f40*/  ULDC.64 UR10, c[0x0][0x640] ;  /* 0x00019000000a7ab9 */ /* 0x000fc60000000a00 */
[----:B------:R-:W-:Y:S02]  /*13f50*/  IADD3.X R2, RZ, ~R2, RZ, P0, !PT ;  /* 0x80000002ff027210 */ /* 0x000fe400007fe4ff */
[----:B------:R-:W-:-:S03]  /*13f60*/  ISETP.NE.U32.AND P0, PT, RZ, UR10, PT ;  /* 0x0000000aff007c0c */ /* 0x000fc6000bf05070 */
[----:B------:R-:W-:Y:S01]  /*13f70*/  IMAD R2, R2, UR8, RZ ;  /* 0x0000000802027c24 */ /* 0x000fe2000f8e02ff */
[----:B------:R-:W-:-:S03]  /*13f80*/  ISETP.NE.AND.EX P0, PT, RZ, UR11, PT, P0 ;  /* 0x0000000bff007c0c */ /* 0x000fc6000bf05300 */
[----:B------:R-:W-:Y:S02]  /*13f90*/  IMAD R5, R11, UR9, R2 ;  /* 0x000000090b057c24 */ /* 0x000fe4000f8e0202 */
[----:B------:R-:W-:-:S04]  /*13fa0*/  IMAD.MOV.U32 R2, RZ, RZ, R12 ;  /* 0x000000ffff027224 */ /* 0x000fc800078e000c */
[----:B------:R-:W-:Y:S01]  /*13fb0*/  IMAD.WIDE.U32 R2, R11, UR8, R2 ;  /* 0x000000080b027c25 */ /* 0x000fe2000f8e0002 */
[----:B------:R-:W-:-:S03]  /*13fc0*/  ULDC UR8, c[0x0][0x618] ;  /* 0x0001860000087ab9 */ /* 0x000fc60000000800 */
[----:B------:R-:W-:-:S05]  /*13fd0*/  IMAD.IADD R3, R3, 0x1, R5 ;  /* 0x0000000103037824 */ /* 0x000fca00078e0205 */
[--C-:B------:R-:W-:Y:S02]  /*13fe0*/  SHF.R.U64 R10, R2, UR8, R3.reuse ;  /* 0x00000008020a7c19 */ /* 0x100fe40008001203 */
[----:B------:R-:W-:Y:S01]  /*13ff0*/  SHF.R.U32.HI R3, RZ, UR8, R3 ;  /* 0x00000008ff037c19 */ /* 0x000fe20008011603 */
[----:B------:R-:W-:-:S03]  /*14000*/  ULDC UR8, c[0x0][0x608] ;  /* 0x0001820000087ab9 */ /* 0x000fc60000000800 */
[--C-:B------:R-:W-:Y:S02]  /*14010*/  SHF.R.U64 R12, R10, UR8, R3.reuse ;  /* 0x000000080a0c7c19 */ /* 0x100fe40008001203 */
[----:B------:R-:W-:Y:S01]  /*14020*/  SHF.R.U32.HI R3, RZ, UR8, R3 ;  /* 0x00000008ff037c19 */ /* 0x000fe20008011603 */
[----:B------:R-:W-:-:S03]  /*14030*/  ULDC UR8, c[0x0][0x658] ;  /* 0x0001960000087ab9 */ /* 0x000fc60000000800 */
[--C-:B------:R-:W-:Y:S02]  /*14040*/  SHF.R.U32.HI R13, RZ, UR8, R3.reuse ;  /* 0x00000008ff0d7c19 */ /* 0x100fe40008011603 */
[----:B------:R-:W-:-:S03]  /*14050*/  SHF.R.U64 R11, R12, UR8, R3 ;  /* 0x000000080c0b7c19 */ /* 0x000fc60008001203 */
[----:B------:R-:W-:Y:S01]  /*14060*/  IMAD.MOV.U32 R3, RZ, RZ, R13 ;  /* 0x000000ffff037224 */ /* 0x000fe200078e000d */
[----:B------:R-:W-:Y:S01]  /*14070*/  MOV R2, R11 ;  /* 0x0000000b00027202 */ /* 0x000fe20000000f00 */
[----:B------:R-:W-:Y:S06]  /*14080*/  @!P0 BRA `(.L_x_566) ;  /* 0x0000000000288947 */ /* 0x000fec0003800000 */
[----:B------:R-:W-:Y:S02]  /*14090*/  ULDC UR8, c[0x0][0x64c] ;  /* 0x0001930000087ab9 */ /* 0x000fe40000000800 */
[----:B------:R-:W-:-:S05]  /*140a0*/  IADD3 R3, P0, R11, UR8, RZ ;  /* 0x000000080b037c10 */ /* 0x000fca000ff1e0ff */
[----:B------:R-:W-:-:S04]  /*140b0*/  IMAD.X R13, RZ, RZ, R13, P0 ;  /* 0x000000ffff0d7224 */ /* 0x000fc800000e060d */
[----:B------:R-:W-:-:S04]  /*140c0*/  IMAD.WIDE.U32 R4, R13, UR10, RZ ;  /* 0x0000000a0d047c25 */ /* 0x000fc8000f8e00ff */
[----:B------:R-:W-:-:S04]  /*140d0*/  IMAD.WIDE.U32 R4, P0, R3, UR11, R4 ;  /* 0x0000000b03047c25 */ /* 0x000fc8000f800004 */
[----:B------:R-:W-:Y:S01]  /*140e0*/  IMAD.WIDE.U32 R2, R3, UR10, RZ ;  /* 0x0000000a03027c25 */ /* 0x000fe2000f8e00ff */
[----:B------:R-:W-:-:S04]  /*140f0*/  MOV R2, R5 ;  /* 0x0000000500027202 */ /* 0x000fc80000000f00 */
[----:B------:R-:W-:Y:S01]  /*14100*/  IADD3 RZ, P1, R3, R4, RZ ;  /* 0x0000000403ff7210 */ /* 0x000fe20007f3e0ff */
[----:B------:R-:W-:-:S04]  /*14110*/  IMAD.X R3, RZ, RZ, RZ, P0 ;  /* 0x000000ffff037224 */ /* 0x000fc800000e06ff */
[----:B------:R-:W-:-:S08]  /*14120*/  IMAD.WIDE.U32.X R2, R13, UR11, R2, P1 ;  /* 0x0000000b0d027c25 */ /* 0x000fd000088e0402 */
.L_x_566:
[----:B------:R-:W-:Y:S01]  /*14130*/  ULDC UR8, c[0x0][0x648] ;  /* 0x0001920000087ab9 */ /* 0x000fe20000000800 */
[----:B------:R-:W-:Y:S01]  /*14140*/  LOP3.LUT R12, R12, UR7, RZ, 0xc0, !PT ;  /* 0x000000070c0c7c12 */ /* 0x000fe2000f8ec0ff */
[----:B------:R-:W-:Y:S01]  /*14150*/  UISETP.NE.AND UP0, UPT, UR46, URZ, UPT ;  /* 0x0000003f2e00728c */ /* 0x000fe2000bf05270 */
[----:B------:R-:W-:Y:S01]  /*14160*/  SHF.R.U64 R3, R2, UR8, R3 ;  /* 0x0000000802037c19 */ /* 0x000fe20008001203 */
[----:B------:R-:W-:Y:S01]  /*14170*/  ULDC UR8, c[0x0][0x638] ;  /* 0x00018e0000087ab9 */ /* 0x000fe20000000800 */
[----:B------:R-:W-:-:S03]  /*14180*/  LOP3.LUT R4, R10, UR4, RZ, 0xc0, !PT ;  /* 0x000000040a047c12 */ /* 0x000fc6000f8ec0ff */
[----:B------:R-:W-:Y:S01]  /*14190*/  IMAD.MOV R2, RZ, RZ, -R3 ;  /* 0x000000ffff027224 */ /* 0x000fe200078e0a03 */
[----:B------:R-:W-:Y:S01]  /*141a0*/  PLOP3.LUT P0, PT, PT, PT, UP0, 0x40, 0x0 ;  /* 0x000000000000781c */ /* 0x000fe20003f0e808 */
[----:B------:R-:W-:Y:S01]  /*141b0*/  IMAD R12, R3, UR5, R12 ;  /* 0x00000005030c7c24 */ /* 0x000fe2000f8e020c */
[----:B------:R-:W-:Y:S01]  /*141c0*/  PLOP3.LUT P1, PT, PT, PT, UP0, 0x40, 0x0 ;  /* 0x000000000000781c */ /* 0x000fe20003f2e808 */
[----:B------:R-:W-:Y:S01]  /*141d0*/  IMAD R11, R2, UR8, R11 ;  /* 0x00000008020b7c24 */ /* 0x000fe2000f8e020b */
[----:B------:R-:W-:Y:S02]  /*141e0*/  ULDC UR8, c[0x0][0x610] ;  /* 0x0001840000087ab9 */ /* 0x000fe40000000800 */
[----:B------:R-:W-:Y:S01]  /*141f0*/  IMAD R7, R12, UR8, R7 ;  /* 0x000000080c077c24 */ /* 0x000fe2000f8e0207 */
[----:B------:R-:W-:Y:S02]  /*14200*/  ULDC UR8, c[0x0][0x600] ;  /* 0x0001800000087ab9 */ /* 0x000fe40000000800 */
[----:B------:R-:W-:-:S05]  /*14210*/  IMAD R4, R11, UR8, R4 ;  /* 0x000000080b047c24 */ /* 0x000fca000f8e0204 */
[----:B------:R-:W-:Y:S02]  /*14220*/  SEL R2, R4, R7, P0 ;  /* 0x0000000704027207 */ /* 0x000fe40000000000 */
[----:B------:R-:W-:Y:S01]  /*14230*/  SEL R3, R7, R4, P1 ;  /* 0x0000000407037207 */ /* 0x000fe20000800000 */
[----:B------:R-:W-:-:S07]  /*14240*/  IMAD.MOV.U32 R4, RZ, RZ, 0x1 ;  /* 0x00000001ff047424 */ /* 0x000fce00078e00ff */
.L_x_564:
[----:B------:R-:W-:Y:S05]  /*14250*/  BSYNC B1 ;  /* 0x0000000000017941 */ /* 0x000fea0003800000 */
.L_x_563:
[----:B------:R-:W-:-:S13]  /*14260*/  LOP3.LUT P0, RZ, R4, 0xff, RZ, 0xc0, !PT ;  /* 0x000000ff04ff7812 */ /* 0x000fda000780c0ff */
[----:B------:R-:W-:Y:S05]  /*14270*/  @P0 BRA `(.L_x_567) ;  /* 0xfffffff400080947 */ /* 0x000fea000383ffff */
[----:B------:R-:W-:Y:S05]  /*14280*/  BSYNC B0 ;  /* 0x0000000000007941 */ /* 0x000fea0003800000 */
.L_x_556:
[----:B------:R-:W-:-:S03]  /*14290*/  UMOV UR8, 0xffffffff ;  /* 0xffffffff00087882 */ /* 0x000fc60000000000 */
[----:B------:R-:W-:Y:S05]  /*142a0*/  BRA.DIV UR8, `(.L_x_568) ;  /* 0x0000000608847947 */ /* 0x000fea000b800000 */
[----:B------:R-:W-:-:S13]  /*142b0*/  ELECT P6, URZ, PT ;  /* 0x00000000003f782f */ /* 0x000fda00038c0000 */
.L_x_585:
[----:B------:R-:W-:Y:S04]  /*142c0*/  BSSY B0, `(.L_x_569) ;  /* 0x0000047000007945 */ /* 0x000fe80003800000 */
[----:B------:R-:W-:Y:S05]  /*142d0*/  @!P6 BRA `(.L_x_570) ;  /* 0x000000040014e947 */ /* 0x000fea0003800000 */
[----:B------:R-:W-:-:S04]  /*142e0*/  ULOP3.LUT UR8, UR40, 0x2, URZ, 0xfc, !UPT ;  /* 0x0000000228087892 */ /* 0x000fc8000f8efc3f */
[----:B------:R-:W-:-:S06]  /*142f0*/  UISETP.NE.AND UP0, UPT, UR8, 0x3, UPT ;  /* 0x000000030800788c */ /* 0x000fcc000bf05270 */
[----:B------:R-:W-:-:S13]  /*14300*/  PLOP3.LUT P0, PT, PT, PT, UP0, 0x80, 0x0 ;  /* 0x000000000000781c */ /* 0x000fda0003f0f008 */
[----:B------:R-:W-:Y:S05]  /*14310*/  @!P0 BRA `(.L_x_571) ;  /* 0x0000000000048947 */ /* 0x000fea0003800000 */
[----:B------:R-:W-:Y:S01]  /*14320*/  BPT.TRAP 0x1 ;  /* 0x000000040000795c */ /* 0x000fe20000300000 */
.L_x_571:
[----:B------:R-:W0:Y:S01]  /*14330*/  S2R R3, SR_CgaCtaId ;  /* 0x0000000000037919 */ /* 0x000e220000008800 */
[----:B------:R-:W-:-:S04]  /*14340*/  MOV R2, 0x400 ;  /* 0x0000040000027802 */ /* 0x000fc80000000f00 */
[----:B0-----:R-:W-:Y:S02]  /*14350*/  LEA R3, R3, R2, 0x18 ;  /* 0x0000000203037211 */ /* 0x001fe400078ec0ff */
[----:B------:R-:W-:-:S03]  /*14360*/  SHF.L.U32 R2, R0, 0x1f, RZ ;  /* 0x0000001f00027819 */ /* 0x000fc600000006ff */
[----:B------:R-:W-:-:S05]  /*14370*/  VIADD R3, R3, 0x38 ;  /* 0x0000003803037836 */ /* 0x000fca0000000000 */
[----:B------:R-:W-:-:S04]  /*14380*/  LEA R5, R6, R3, 0x3 ;  /* 0x0000000306057211 */ /* 0x000fc800078e18ff */
[----:B------:R-:W0:Y:S02]  /*14390*/  SYNCS.PHASECHK.TRANS64.TRYWAIT P0, [R5+URZ], R2 ;  /* 0x00000002050075a7 */ /* 0x000e24000800017f */
[----:B0-----:R-:W-:Y:S05]  /*143a0*/  @!P0 BRA `(.L_x_572) ;  /* 0x0000000400648947 */ /* 0x001fea0003800000 */
.L_x_586:
[----:B------:R-:W-:-:S05]  /*143b0*/  VIADD R6, R6, 0x1 ;  /* 0x0000000106067836 */ /* 0x000fca0000000000 */
[----:B------:R-:W-:-:S04]  /*143c0*/  ISETP.NE.AND P0, PT, R6, 0x7, PT ;  /* 0x000000070600780c */ /* 0x000fc80003f05270 */
[----:B0-----:R-:W-:Y:S02]  /*143d0*/  SEL R5, RZ, 0x1, P0 ;  /* 0x00000001ff057807 */ /* 0x001fe40000000000 */
[----:B------:R-:W-:Y:S02]  /*143e0*/  SEL R6, R6, RZ, P0 ;  /* 0x000000ff06067207 */ /* 0x000fe40000000000 */
[----:B------:R-:W-:-:S03]  /*143f0*/  LOP3.LUT R5, R0, R5, RZ, 0x3c, !PT ;  /* 0x0000000500057212 */ /* 0x000fc600078e3cff */
[----:B------:R-:W-:Y:S01]  /*14400*/  IMAD R7, R6, 0x8, R3 ;  /* 0x0000000806077824 */ /* 0x000fe200078e0203 */
[----:B------:R-:W-:-:S04]  /*14410*/  SHF.L.U32 R0, R5, 0x1f, RZ ;  /* 0x0000001f05007819 */ /* 0x000fc800000006ff */
[----:B------:R-:W0:Y:S02]  /*14420*/  SYNCS.PHASECHK.TRANS64.TRYWAIT P0, [R7+URZ], R0 ;  /* 0x00000000070075a7 */ /* 0x000e24000800017f */
[----:B0-----:R-:W-:Y:S05]  /*14430*/  @!P0 BRA `(.L_x_573) ;  /* 0x0000000400548947 */ /* 0x001fea0003800000 */
.L_x_587:
[----:B0-----:R-:W-:-:S05]  /*14440*/  VIADD R0, R6, 0x1 ;  /* 0x0000000106007836 */ /* 0x001fca0000000000 */
[----:B------:R-:W-:-:S04]  /*14450*/  ISETP.NE.AND P0, PT, R0, 0x7, PT ;  /* 0x000000070000780c */ /* 0x000fc80003f05270 */
[----:B------:R-:W-:Y:S02]  /*14460*/  SEL R2, RZ, 0x1, P0 ;  /* 0x00000001ff027807 */ /* 0x000fe40000000000 */
[----:B------:R-:W-:Y:S02]  /*14470*/  SEL R4, R0, RZ, P0 ;  /* 0x000000ff00047207 */ /* 0x000fe40000000000 */
[----:B------:R-:W-:Y:S02]  /*14480*/  LOP3.LUT R5, R5, R2, RZ, 0x3c, !PT ;  /* 0x0000000205057212 */ /* 0x000fe400078e3cff */
[----:B------:R-:W-:Y:S02]  /*14490*/  LEA R7, R4, R3, 0x3 ;  /* 0x0000000304077211 */ /* 0x000fe400078e18ff */
[----:B------:R-:W-:-:S04]  /*144a0*/  SHF.L.U32 R0, R5, 0x1f, RZ ;  /* 0x0000001f05007819 */ /* 0x000fc800000006ff */
[----:B------:R-:W0:Y:S02]  /*144b0*/  SYNCS.PHASECHK.TRANS64.TRYWAIT P0, [R7+URZ], R0 ;  /* 0x00000000070075a7 */ /* 0x000e24000800017f */
[----:B0-----:R-:W-:Y:S05]  /*144c0*/  @!P0 BRA `(.L_x_574) ;  /* 0x0000000400448947 */ /* 0x001fea0003800000 */
.L_x_588:
[----:B0-----:R-:W-:-:S05]  /*144d0*/  VIADD R0, R4, 0x1 ;  /* 0x0000000104007836 */ /* 0x001fca0000000000 */
[----:B------:R-:W-:-:S04]  /*144e0*/  ISETP.NE.AND P0, PT, R0, 0x7, PT ;  /* 0x000000070000780c */ /* 0x000fc80003f05270 */
[----:B------:R-:W-:Y:S02]  /*144f0*/  SEL R2, RZ, 0x1, P0 ;  /* 0x00000001ff027807 */ /* 0x000fe40000000000 */
[----:B------:R-:W-:Y:S02]  /*14500*/  SEL R4, R0, RZ, P0 ;  /* 0x000000ff00047207 */ /* 0x000fe40000000000 */
[----:B------:R-:W-:-:S03]  /*14510*/  LOP3.LUT R5, R5, R2, RZ, 0x3c, !PT ;  /* 0x0000000205057212 */ /* 0x000fc600078e3cff */
[----:B------:R-:W-:Y:S01]  /*14520*/  IMAD R7, R4, 0x8, R3 ;  /* 0x0000000804077824 */ /* 0x000fe200078e0203 */
[----:B------:R-:W-:-:S04]  /*14530*/  SHF.L.U32 R0, R5, 0x1f, RZ ;  /* 0x0000001f05007819 */ /* 0x000fc800000006ff */
[----:B------:R-:W0:Y:S02]  /*14540*/  SYNCS.PHASECHK.TRANS64.TRYWAIT P0, [R7+URZ], R0 ;  /* 0x00000000070075a7 */ /* 0x000e24000800017f */
[----:B0-----:R-:W-:Y:S05]  /*14550*/  @!P0 BRA `(.L_x_575) ;  /* 0x0000000400348947 */ /* 0x001fea0003800000 */
.L_x_589:
        /* <DEDUP_REMOVED lines=9> */
.L_x_590:
        /* <DEDUP_REMOVED lines=9> */
.L_x_591:
[----:B0-----:R-:W-:-:S05]  /*14680*/  VIADD R0, R4, 0x1 ;  /* 0x0000000104007836 */ /* 0x001fca0000000000 */
[----:B------:R-:W-:-:S04]  /*14690*/  ISETP.NE.AND P0, PT, R0, 0x7, PT ;  /* 0x000000070000780c */ /* 0x000fc80003f05270 */
[----:B------:R-:W-:Y:S02]  /*146a0*/  SEL R2, RZ, 0x1, P0 ;  /* 0x00000001ff027807 */ /* 0x000fe40000000000 */
[----:B------:R-:W-:Y:S02]  /*146b0*/  SEL R0, R0, RZ, P0 ;  /* 0x000000ff00007207 */ /* 0x000fe40000000000 */
[----:B------:R-:W-:Y:S02]  /*146c0*/  LOP3.LUT R2, R5, R2, RZ, 0x3c, !PT ;  /* 0x0000000205027212 */ /* 0x000fe400078e3cff */
[----:B------:R-:W-:Y:S02]  /*146d0*/  LEA R3, R0, R3, 0x3 ;  /* 0x0000000300037211 */ /* 0x000fe400078e18ff */
[----:B------:R-:W-:-:S07]  /*146e0*/  SHF.L.U32 R0, R2, 0x1f, RZ ;  /* 0x0000001f02007819 */ /* 0x000fce00000006ff */
.L_x_578:
[----:B0-----:R0:W1:Y:S02]  /*146f0*/  SYNCS.PHASECHK.TRANS64.TRYWAIT P0, [R3+URZ], R0 ;  /* 0x00000000030075a7 */ /* 0x001064000800017f */
[----:B-1----:R-:W-:Y:S05]  /*14700*/  @!P0 NANOSLEEP.SYNCS 0x989680 ;  /* 0x009896800000895d */ /* 0x002fea0003900000 */
[----:B------:R-:W1:Y:S02]  /*14710*/  @!P0 SYNCS.PHASECHK.TRANS64 P0, [R3+URZ], R0 ;  /* 0x00000000030085a7 */ /* 0x000e64000800007f */
[----:B-1----:R-:W-:Y:S05]  /*14720*/  @!P0 BRA `(.L_x_578) ;  /* 0xfffffffc00f08947 */ /* 0x002fea000383ffff */
.L_x_570:
[----:B------:R-:W-:Y:S05]  /*14730*/  BSYNC B0 ;  /* 0x0000000000007941 */ /* 0x000fea0003800000 */
.L_x_569:
[----:B------:R-:W-:Y:S05]  /*14740*/  EXIT ;  /* 0x000000000000794d */ /* 0x000fea0003800000 */
.L_x_21:
[----:B--2---:R2:W3:Y:S02]  /*14750*/  SYNCS.PHASECHK.TRANS64.TRYWAIT P1, [R3+URZ], R2 ;  /* 0x00000002030075a7 */ /* 0x0044e4000802017f */
[----:B---3--:R-:W-:Y:S05]  /*14760*/  @!P1 NANOSLEEP.SYNCS 0x989680 ;  /* 0x009896800000995d */ /* 0x008fea0003900000 */
[----:B------:R-:W3:Y:S02]  /*14770*/  @!P1 SYNCS.PHASECHK.TRANS64 P1, [R3+URZ], R2 ;  /* 0x00000002030095a7 */ /* 0x000ee4000802007f */
[----:B---3--:R-:W-:Y:S05]  /*14780*/  @!P1 BRA `(.L_x_21) ;  /* 0xfffffffc00f09947 */ /* 0x008fea000383ffff */
[----:B------:R-:W-:Y:S05]  /*14790*/  BRA `(.L_x_20) ;  /* 0xfffffecc00f47947 */ /* 0x000fea000383ffff */
.L_x_26:
[----:B-1----:R1:W2:Y:S02]  /*147a0*/  SYNCS.PHASECHK.TRANS64.TRYWAIT P1, [R4+URZ], R5 ;  /* 0x00000005040075a7 */ /* 0x0022a4000802017f */
[----:B--2---:R-:W-:Y:S05]  /*147b0*/  @!P1 NANOSLEEP.SYNCS 0x989680 ;  /* 0x009896800000995d */ /* 0x004fea0003900000 */
[----:B------:R-:W2:Y:S02]  /*147c0*/  @!P1 SYNCS.PHASECHK.TRANS64 P1, [R4+URZ], R5 ;  /* 0x00000005040095a7 */ /* 0x000ea4000802007f */
[----:B--2---:R-:W-:Y:S05]  /*147d0*/  @!P1 BRA `(.L_x_26) ;  /* 0xfffffffc00f09947 */ /* 0x004fea000383ffff */
[----:B------:R-:W-:Y:S05]  /*147e0*/  BRA `(.L_x_25) ;  /* 0xfffffee400487947 */ /* 0x000fea000383ffff */
.L_x_557:
[----:B------:R-:W-:Y:S01]  /*147f0*/  BSSY B1, `(.L_x_579) ;  /* 0x0000006000017945 */ /* 0x000fe20003800000 */
[----:B------:R-:W-:-:S07]  /*14800*/  IMAD.MOV.U32 R15, RZ, RZ, -0x1 ;  /* 0xffffffffff0f7424 */ /* 0x000fce00078e00ff */
[----:B------:R-:W-:Y:S05]  /*14810*/  WARPSYNC.COLLECTIVE R15, `(.L_x_580) ;  /* 0x000000000f0c7348 */ /* 0x000fea0003c00000 */
[----:B------:R-:W-:Y:S02]  /*14820*/  ELECT P6, UR62, PT ;  /* 0x00000000003e782f */ /* 0x000fe400038c0000 */
[----:B------:R-:W-:Y:S01]  /*14830*/  MOV R14, UR62 ;  /* 0x0000003e000e7c02 */ /* 0x000fe20008000f00 */
[----:B------:R-:W-:Y:S10]  /*14840*/  ENDCOLLECTIVE ;  /* 0x000000000000791b */ /* 0x000ff40003800000 */
.L_x_580:
[----:B------:R-:W-:Y:S05]  /*14850*/  BSYNC B1 ;  /* 0x0000000000017941 */ /* 0x000fea0003800000 */
.L_x_579:
[----:B------:R-:W-:Y:S05]  /*14860*/  BRA `(.L_x_581) ;  /* 0xffffffec00987947 */ /* 0x000fea000383ffff */
.L_x_560:
[----:B0-----:R0:W2:Y:S02]  /*14870*/  SYNCS.PHASECHK.TRANS64.TRYWAIT P0, [R12+URZ+0x38], R7 ;  /* 0x000038070c0075a7 */ /* 0x0010a4000800017f */
[----:B--2---:R-:W-:Y:S05]  /*14880*/  @!P0 NANOSLEEP.SYNCS 0x989680 ;  /* 0x009896800000895d */ /* 0x004fea0003900000 */
[----:B------:R-:W2:Y:S02]  /*14890*/  @!P0 SYNCS.PHASECHK.TRANS64 P0, [R12+URZ+0x38], R7 ;  /* 0x000038070c0085a7 */ /* 0x000ea4000800007f */
[----:B--2---:R-:W-:Y:S05]  /*148a0*/  @!P0 BRA `(.L_x_560) ;  /* 0xfffffffc00f08947 */ /* 0x004fea000383ffff */
[----:B------:R-:W-:Y:S05]  /*148b0*/  BRA `(.L_x_582) ;  /* 0xffffffec00d47947 */ /* 0x000fea000383ffff */
.L_x_568:
[----:B------:R-:W-:Y:S01]  /*148c0*/  BSSY B0, `(.L_x_583) ;  /* 0x0000006000007945 */ /* 0x000fe20003800000 */
[----:B------:R-:W-:-:S07]  /*148d0*/  IMAD.MOV.U32 R15, RZ, RZ, -0x1 ;  /* 0xffffffffff0f7424 */ /* 0x000fce00078e00ff */
[----:B------:R-:W-:Y:S05]  /*148e0*/  WARPSYNC.COLLECTIVE R15, `(.L_x_584) ;  /* 0x000000000f0c7348 */ /* 0x000fea0003c00000 */
[----:B------:R-:W-:Y:S02]  /*148f0*/  ELECT P6, UR62, PT ;  /* 0x00000000003e782f */ /* 0x000fe400038c0000 */
[----:B------:R-:W-:Y:S01]  /*14900*/  MOV R14, UR62 ;  /* 0x0000003e000e7c02 */ /* 0x000fe20008000f00 */
[----:B------:R-:W-:Y:S10]  /*14910*/  ENDCOLLECTIVE ;  /* 0x000000000000791b */ /* 0x000ff40003800000 */
.L_x_584:
[----:B------:R-:W-:Y:S05]  /*14920*/  BSYNC B0 ;  /* 0x0000000000007941 */ /* 0x000fea0003800000 */
.L_x_583:
[----:B------:R-:W-:Y:S05]  /*14930*/  BRA `(.L_x_585) ;  /* 0xfffffff800607947 */ /* 0x000fea000383ffff */
.L_x_572:
[----:B0-----:R0:W1:Y:S02]  /*14940*/  SYNCS.PHASECHK.TRANS64.TRYWAIT P0, [R5+URZ], R2 ;  /* 0x00000002050075a7 */ /* 0x001064000800017f */
[----:B-1----:R-:W-:Y:S05]  /*14950*/  @!P0 NANOSLEEP.SYNCS 0x989680 ;  /* 0x009896800000895d */ /* 0x002fea0003900000 */
[----:B------:R-:W1:Y:S02]  /*14960*/  @!P0 SYNCS.PHASECHK.TRANS64 P0, [R5+URZ], R2 ;  /* 0x00000002050085a7 */ /* 0x000e64000800007f */
[----:B-1----:R-:W-:Y:S05]  /*14970*/  @!P0 BRA `(.L_x_572) ;  /* 0xfffffffc00f08947 */ /* 0x002fea000383ffff */
[----:B------:R-:W-:Y:S05]  /*14980*/  BRA `(.L_x_586) ;  /* 0xfffffff800887947 */ /* 0x000fea000383ffff */
.L_x_573:
[----:B0-----:R0:W1:Y:S02]  /*14990*/  SYNCS.PHASECHK.TRANS64.TRYWAIT P0, [R7+URZ], R0 ;  /* 0x00000000070075a7 */ /* 0x001064000800017f */
[----:B-1----:R-:W-:Y:S05]  /*149a0*/  @!P0 NANOSLEEP.SYNCS 0x989680 ;  /* 0x009896800000895d */ /* 0x002fea0003900000 */
[----:B------:R-:W1:Y:S02]  /*149b0*/  @!P0 SYNCS.PHASECHK.TRANS64 P0, [R7+URZ], R0 ;  /* 0x00000000070085a7 */ /* 0x000e64000800007f */
[----:B-1----:R-:W-:Y:S05]  /*149c0*/  @!P0 BRA `(.L_x_573) ;  /* 0xfffffffc00f08947 */ /* 0x002fea000383ffff */
[----:B------:R-:W-:Y:S05]  /*149d0*/  BRA `(.L_x_587) ;  /* 0xfffffff800987947 */ /* 0x000fea000383ffff */
.L_x_574:
[----:B0-----:R0:W1:Y:S02]  /*149e0*/  SYNCS.PHASECHK.TRANS64.TRYWAIT P0, [R7+URZ], R0 ;  /* 0x00000000070075a7 */ /* 0x001064000800017f */
[----:B-1----:R-:W-:Y:S05]  /*149f0*/  @!P0 NANOSLEEP.SYNCS 0x989680 ;  /* 0x009896800000895d */ /* 0x002fea0003900000 */
[----:B------:R-:W1:Y:S02]  /*14a00*/  @!P0 SYNCS.PHASECHK.TRANS64 P0, [R7+URZ], R0 ;  /* 0x00000000070085a7 */ /* 0x000e64000800007f */
[----:B-1----:R-:W-:Y:S05]  /*14a10*/  @!P0 BRA `(.L_x_574) ;  /* 0xfffffffc00f08947 */ /* 0x002fea000383ffff */
[----:B------:R-:W-:Y:S05]  /*14a20*/  BRA `(.L_x_588) ;  /* 0xfffffff800a87947 */ /* 0x000fea000383ffff */
.L_x_575:
[----:B0-----:R0:W1:Y:S02]  /*14a30*/  SYNCS.PHASECHK.TRANS64.TRYWAIT P0, [R7+URZ], R0 ;  /* 0x00000000070075a7 */ /* 0x001064000800017f */
[----:B-1----:R-:W-:Y:S05]  /*14a40*/  @!P0 NANOSLEEP.SYNCS 0x989680 ;  /* 0x009896800000895d */ /* 0x002fea0003900000 */
[----:B------:R-:W1:Y:S02]  /*14a50*/  @!P0 SYNCS.PHASECHK.TRANS64 P0, [R7+URZ], R0 ;  /* 0x00000000070085a7 */ /* 0x000e64000800007f */
[----:B-1----:R-:W-:Y:S05]  /*14a60*/  @!P0 BRA `(.L_x_575) ;  /* 0xfffffffc00f08947 */ /* 0x002fea000383ffff */
[----:B------:R-:W-:Y:S05]  /*14a70*/  BRA `(.L_x_589) ;  /* 0xfffffff800b87947 */ /* 0x000fea000383ffff */
.L_x_576:
[----:B0-----:R0:W1:Y:S02]  /*14a80*/  SYNCS.PHASECHK.TRANS64.TRYWAIT P0, [R7+URZ], R0 ;  /* 0x00000000070075a7 */ /* 0x001064000800017f */
[----:B-1----:R-:W-:Y:S05]  /*14a90*/  @!P0 NANOSLEEP.SYNCS 0x989680 ;  /* 0x009896800000895d */ /* 0x002fea0003900000 */
[----:B------:R-:W1:Y:S02]  /*14aa0*/  @!P0 SYNCS.PHASECHK.TRANS64 P0, [R7+URZ], R0 ;  /* 0x00000000070085a7 */ /* 0x000e64000800007f */
[----:B-1----:R-:W-:Y:S05]  /*14ab0*/  @!P0 BRA `(.L_x_576) ;  /* 0xfffffffc00f08947 */ /* 0x002fea000383ffff */
[----:B------:R-:W-:Y:S05]  /*14ac0*/  BRA `(.L_x_590) ;  /* 0xfffffff800c87947 */ /* 0x000fea000383ffff */
.L_x_577:
[----:B0-----:R0:W1:Y:S02]  /*14ad0*/  SYNCS.PHASECHK.TRANS64.TRYWAIT P0, [R7+URZ], R0 ;  /* 0x00000000070075a7 */ /* 0x001064000800017f */
[----:B-1----:R-:W-:Y:S05]  /*14ae0*/  @!P0 NANOSLEEP.SYNCS 0x989680 ;  /* 0x009896800000895d */ /* 0x002fea0003900000 */
[----:B------:R-:W1:Y:S02]  /*14af0*/  @!P0 SYNCS.PHASECHK.TRANS64 P0, [R7+URZ], R0 ;  /* 0x00000000070085a7 */ /* 0x000e64000800007f */
[----:B-1----:R-:W-:Y:S05]  /*14b00*/  @!P0 BRA `(.L_x_577) ;  /* 0xfffffffc00f08947 */ /* 0x002fea000383ffff */
[----:B------:R-:W-:Y:S05]  /*14b10*/  BRA `(.L_x_591) ;  /* 0xfffffff800d87947 */ /* 0x000fea000383ffff */
.L_x_592:
[----:B------:R-:W-:-:S00]  /*14b20*/  BRA `(.L_x_592) ;  /* 0xfffffffc00fc7947 */ /* 0x000fc0000383ffff */
[----:B------:R-:W-:-:S00]  /*14b30*/  NOP ;  /* 0x0000000000007918 */ /* 0x000fc00000000000 */
        /* <DEDUP_REMOVED lines=12> */
.L_x_593:


//--------------------- .nv.global.init           --------------------------
	.section	.nv.global.init,"aw",@progbits
.nv.global.init:
	.type		$str$22,@object
	.size		$str$22,($str$23 - $str$22)
$str$22:
        /*0000*/ 	.byte	0x6b, 0x5f, 0x74, 0x69, 0x6c, 0x65, 0x5f, 0x63, 0x6f, 0x75, 0x6e, 0x74, 0x20, 0x3e, 0x3d, 0x20
        /*0010*/ 	.byte	0x31, 0x00
	.type		$str$23,@object
	.size		$str$23,(__unnamed_1 - $str$23)
$str$23:
        /*0012*/ 	.byte	0x2f, 0x74, 0x6d, 0x70, 0x2f, 0x63, 0x75, 0x74, 0x6c, 0x61, 0x73, 0x73, 0x5f, 0x73, 0x77, 0x65
        /*0022*/ 	.byte	0x65, 0x70, 0x5f, 0x73, 0x72, 0x63, 0x2f, 0x69, 0x6e, 0x63, 0x6c, 0x75, 0x64, 0x65, 0x2f, 0x63
        /*0032*/ 	.byte	0x75, 0x74, 0x6c, 0x61, 0x73, 0x73, 0x2f, 0x67, 0x65, 0x6d, 0x6d, 0x2f, 0x63, 0x6f, 0x6c, 0x6c
        /*0042*/ 	.byte	0x65, 0x63, 0x74, 0x69, 0x76, 0x65, 0x2f, 0x73, 0x6d, 0x39, 0x30, 0x5f, 0x6d, 0x6d, 0x61, 0x5f
        /*0052*/ 	.byte	0x74, 0x6d, 0x61, 0x5f, 0x67, 0x6d, 0x6d, 0x61, 0x5f, 0x73, 0x73, 0x5f, 0x77, 0x61, 0x72, 0x70
        /*0062*/ 	.byte	0x73, 0x70, 0x65, 0x63, 0x69, 0x61, 0x6c, 0x69, 0x7a, 0x65, 0x64, 0x2e, 0x68, 0x70, 0x70, 0x00
	.type		__unnamed_1,@object
	.size		__unnamed_1,(.L_0 - __unnamed_1)
__unnamed_1:
        /* <DEDUP_REMOVED lines=174> */
.L_0:


//--------------------- .nv.shared._ZN7cutlass13device_kernelINS_4gemm6kernel13GemmUniversalIN4cute5tupleIJiiiiEEENS1_10collective13CollectiveMmaINS1_34MainloopSm90TmaGmmaWarpSpecializedILi7ENS5_IJNS4_1CILi2EEENSA_ILi1EEESC_EEENS1_35KernelTmaWarpSpecializedCooperativeEEENS5_IJNSA_ILi256EEESG_NSA_ILi64EEEEEEaNS5_IJlSC_lEEEaSJ_NS4_8TiledMMAINS4_8MMA_AtomIJNS4_4SM904GMMA27MMA_64x256x32_S32S8S8_SS_TNEEEENS4_6LayoutISD_NS5_IJSC_NSA_ILi0EEESR_EEEEENS5_IJNS4_10UnderscoreESU_SU_EEEEENS4_13SM90_TMA_LOADENS4_14ComposedLayoutINS4_7SwizzleILi2ELi4ELi3EEENS4_18smem_ptr_flag_bitsILi8EEENSQ_INS5_IJNSA_ILi8EEESH_EEENS5_IJSH_SC_EEEEEEEvNS4_8identityENS4_23SM90_TMA_LOAD_MULTICASTES17_vS18_EENS_8epilogue10collective6detail29Sm90TmaWarpSpecializedAdapterINS1C_15DefaultEpilogueIaSJ_SJ_NS1B_6thread17LinearCombinationIaLi1EiiLNS1G_9ScaleType4KindE0ELNS_15FloatRoundStyleE2EaEENS1_15EpilogueDefaultEEEEEvvEEEEvNT_6ParamsE --------------------------
	.section	.nv.shared._ZN7cutlass13device_kernelINS_4gemm6kernel13GemmUniversalIN4cute5tupleIJiiiiEEENS1_10collective13CollectiveMmaINS1_34MainloopSm90TmaGmmaWarpSpecializedILi7ENS5_IJNS4_1CILi2EEENSA_ILi1EEESC_EEENS1_35KernelTmaWarpSpecializedCooperativeEEENS5_IJNSA_ILi256EEESG_NSA_ILi64EEEEEEaNS5_IJlSC_lEEEaSJ_NS4_8TiledMMAINS4_8MMA_AtomIJNS4_4SM904GMMA27MMA_64x256x32_S32S8S8_SS_TNEEEENS4_6LayoutISD_NS5_IJSC_NSA_ILi0EEESR_EEEEENS5_IJNS4_10UnderscoreESU_SU_EEEEENS4_13SM90_TMA_LOADENS4_14ComposedLayoutINS4_7SwizzleILi2ELi4ELi3EEENS4_18smem_ptr_flag_bitsILi8EEENSQ_INS5_IJNSA_ILi8EEESH_EEENS5_IJSH_SC_EEEEEEEvNS4_8identityENS4_23SM90_TMA_LOAD_MULTICASTES17_vS18_EENS_8epilogue10collective6detail29Sm90TmaWarpSpecializedAdapterINS1C_15DefaultEpilogueIaSJ_SJ_NS1B_6thread17LinearCombinationIaLi1EiiLNS1G_9ScaleType4KindE0ELNS_15FloatRoundStyleE2EaEENS1_15EpilogueDefaultEEEEEvvEEEEvNT_6ParamsE,"aw",@nobits
	.sectionflags	@""
	.align	16
	.zero		1024


//--------------------- .nv.shared.reserved.0     --------------------------
	.section	.nv.shared.reserved.0,"aw",@nobits
	.weak		__nv_reservedSMEM_offset_0_alias
	.size		__nv_reservedSMEM_offset_0_alias, 0, 0
	.other		__nv_reservedSMEM_offset_0_alias,@"STO_CUDA_RESERVED_SHARED STV_DEFAULT"
__nv_reservedSMEM_offset_0_alias:
	.zero		0


//--------------------- .nv.global                --------------------------
	.section	.nv.global,"aw",@nobits
.nv.global:
	.type		_ZN40_INTERNAL_a40a67fc_4_k_cu_69de3219_173874cute1_E,@object
	.size		_ZN40_INTERNAL_a40a67fc_4_k_cu_69de3219_173874cute1_E,(_ZN40_INTERNAL_a40a67fc_4_k_cu_69de3219_173874cuda3std3__45__cpo6cbeginE - _ZN40_INTERNAL_a40a67fc_4_k_cu_69de3219_173874cute1_E)
_ZN40_INTERNAL_a40a67fc_4_k_cu_69de3219_173874cute1_E:
	.zero		1
	.type		_ZN40_INTERNAL_a40a67fc_4_k_cu_69de3219_173874cuda3std3__45__cpo6cbeginE,@object
	.size		_ZN40_INTERNAL_a40a67fc_4_k_cu_69de3219_173874cuda3std3__45__cpo6cbeginE,(_ZN40_INTERNAL_a40a67fc_4_k_cu_69de3219_173874cuda3std3__48in_placeE - _ZN40_INTERNAL_a40a67fc_4_k_cu_69de3219_173874cuda3std3__45__cpo6cbeginE)
_ZN40_INTERNAL_a40a67fc_4_k_cu_69de3219_173874cuda3std3__45__cpo6cbeginE:
	.zero		1
	.type		_ZN40_INTERNAL_a40a67fc_4_k_cu_69de3219_173874cuda3std3__48in_placeE,@object
	.size		_ZN40_INTERNAL_a40a67fc_4_k_cu_69de3219_173874cuda3std3__48in_placeE,(_ZN40_INTERNAL_a40a67fc_4_k_cu_69de3219_173874cuda3std6ranges3__45__cpo9iter_moveE - _ZN40_INTERNAL_a40a67fc_4_k_cu_69de3219_173874cuda3std3__48in_placeE)
_ZN40_INTERNAL_a40a67fc_4_k_cu_69de3219_173874cuda3std3__48in_placeE:
	.zero		1
	.type		_ZN40_INTERNAL_a40a67fc_4_k_cu_69de3219_173874cuda3std6ranges3__45__cpo9iter_moveE,@object
	.size		_ZN40_INTERNAL_a40a67fc_4_k_cu_69de3219_173874cuda3std6ranges3__45__cpo9iter_moveE,(_ZN40_INTERNAL_a40a67fc_4_k_cu_69de3219_173874cuda3std3__45__cpo5beginE - _ZN40_INTERNAL_a40a67fc_4_k_cu_69de3219_173874cuda3std6ranges3__45__cpo9iter_moveE)
_ZN40_INTERNAL_a40a67fc_4_k_cu_69de3219_173874cuda3std6ranges3__45__cpo9iter_moveE:
	.zero		1
	.type		_ZN40_INTERNAL_a40a67fc_4_k_cu_69de3219_173874cuda3std3__45__cpo5beginE,@object
	.size		_ZN40_INTERNAL_a40a67fc_4_k_cu_69de3219_173874cuda3std3__45__cpo5beginE,(_ZN40_INTERNAL_a40a67fc_4_k_cu_69de3219_173874cuda3std3__442_GLOBAL__N__a40a67fc_4_k_cu_69de3219_173876ignoreE - _ZN40_INTERNAL_a40a67fc_4_k_cu_69de3219_173874cuda3std3__45__cpo5beginE)
_ZN40_INTERNAL_a40a67fc_4_k_cu_69de3219_173874cuda3std3__45__cpo5beginE:
	.zero		1
	.type		_ZN40_INTERNAL_a40a67fc_4_k_cu_69de3219_173874cuda3std3__442_GLOBAL__N__a40a67fc_4_k_cu_69de3219_173876ignoreE,@object
	.size		_ZN40_INTERNAL_a40a67fc_4_k_cu_69de3219_173874cuda3std3__442_GLOBAL__N__a40a67fc_4_k_cu_69de3219_173876ignoreE,(_ZN40_INTERNAL_a40a67fc_4_k_cu_69de3219_173874cute7productE - _ZN40_INTERNAL_a40a67fc_4_k_cu_69de3219_173874cuda3std3__442_GLOBAL__N__a40a67fc_4_k_cu_69de3219_173876ignoreE)
_ZN40_INTERNAL_a40a67fc_4_k_cu_69de3219_173874cuda3std3__442_GLOBAL__N__a40a67fc_4_k_cu_69de3219_173876ignoreE:
	.zero		1
	.type		_ZN40_INTERNAL_a40a67fc_4_k_cu_69de3219_173874cute7productE,@object
	.size		_ZN40_INTERNAL_a40a67fc_4_k_cu_69de3219_173874cute7productE,(_ZN40_INTERNAL_a40a67fc_4_k_cu_69de3219_173874cuda3std3__45__cpo3endE - _ZN40_INTERNAL_a40a67fc_4_k_cu_69de3219_173874cute7productE)
_ZN40_INTERNAL_a40a67fc_4_k_cu_69de3219_173874cute7productE:
	.zero		1
	.type		_ZN40_INTERNAL_a40a67fc_4_k_cu_69de3219_173874cuda3std3__45__cpo3endE,@object
	.size		_ZN40_INTERNAL_a40a67fc_4_k_cu_69de3219_173874cuda3std3__45__cpo3endE,(_ZN40_INTERNAL_a40a67fc_4_k_cu_69de3219_173874cuda3std3__419piecewise_constructE - _ZN40_INTERNAL_a40a67fc_4_k_cu_69de3219_173874cuda3std3__45__cpo3endE)
_ZN40_INTERNAL_a40a67fc_4_k_cu_69de3219_173874cuda3std3__45__cpo3endE:
	.zero		1
	.type		_ZN40_INTERNAL_a40a67fc_4_k_cu_69de3219_173874cuda3std3__419piecewise_constructE,@object
	.size		_ZN40_INTERNAL_a40a67fc_4_k_cu_69de3219_173874cuda3std3__419piecewise_constructE,(_ZN40_INTERNAL_a40a67fc_4_k_cu_69de3219_173874cuda3std3__45__cpo4cendE - _ZN40_INTERNAL_a40a67fc_4_k_cu_69de3219_173874cuda3std3__419piecewise_constructE)
_ZN40_INTERNAL_a40a67fc_4_k_cu_69de3219_173874cuda3std3__419piecewise_constructE:
	.zero		1
	.type		_ZN40_INTERNAL_a40a67fc_4_k_cu_69de3219_173874cuda3std3__45__cpo4cendE,@object
	.size		_ZN40_INTERNAL_a40a67fc_4_k_cu_69de3219_173874cuda3std3__45__cpo4cendE,(_ZN40_INTERNAL_a40a67fc_4_k_cu_69de3219_173874cuda3std6ranges3__45__cpo4swapE - _ZN40_INTERNAL_a40a67fc_4_k_cu_69de3219_173874cuda3std3__45__cpo4cendE)
_ZN40_INTERNAL_a40a67fc_4_k_cu_69de3219_173874cuda3std3__45__cpo4cendE:
	.zero		1
	.type		_ZN40_INTERNAL_a40a67fc_4_k_cu_69de3219_173874cuda3std6ranges3__45__cpo4swapE,@object
	.size		_ZN40_INTERNAL_a40a67fc_4_k_cu_69de3219_173874cuda3std6ranges3__45__cpo4swapE,(.L_8 - _ZN40_INTERNAL_a40a67fc_4_k_cu_69de3219_173874cuda3std6ranges3__45__cpo4swapE)
_ZN40_INTERNAL_a40a67fc_4_k_cu_69de3219_173874cuda3std6ranges3__45__cpo4swapE:
	.zero		1
.L_8:


//--------------------- .nv.constant0._ZN7cutlass13device_kernelINS_4gemm6kernel13GemmUniversalIN4cute5tupleIJiiiiEEENS1_10collective13CollectiveMmaINS1_34MainloopSm90TmaGmmaWarpSpecializedILi7ENS5_IJNS4_1CILi2EEENSA_ILi1EEESC_EEENS1_35KernelTmaWarpSpecializedCooperativeEEENS5_IJNSA_ILi256EEESG_NSA_ILi64EEEEEEaNS5_IJlSC_lEEEaSJ_NS4_8TiledMMAINS4_8MMA_AtomIJNS4_4SM904GMMA27MMA_64x256x32_S32S8S8_SS_TNEEEENS4_6LayoutISD_NS5_IJSC_NSA_ILi0EEESR_EEEEENS5_IJNS4_10UnderscoreESU_SU_EEEEENS4_13SM90_TMA_LOADENS4_14ComposedLayoutINS4_7SwizzleILi2ELi4ELi3EEENS4_18smem_ptr_flag_bitsILi8EEENSQ_INS5_IJNSA_ILi8EEESH_EEENS5_IJSH_SC_EEEEEEEvNS4_8identityENS4_23SM90_TMA_LOAD_MULTICASTES17_vS18_EENS_8epilogue10collective6detail29Sm90TmaWarpSpecializedAdapterINS1C_15DefaultEpilogueIaSJ_SJ_NS1B_6thread17LinearCombinationIaLi1EiiLNS1G_9ScaleType4KindE0ELNS_15FloatRoundStyleE2EaEENS1_15EpilogueDefaultEEEEEvvEEEEvNT_6ParamsE --------------------------
	.section	.nv.constant0._ZN7cutlass13device_kernelINS_4gemm6kernel13GemmUniversalIN4cute5tupleIJiiiiEEENS1_10collective13CollectiveMmaINS1_34MainloopSm90TmaGmmaWarpSpecializedILi7ENS5_IJNS4_1CILi2EEENSA_ILi1EEESC_EEENS1_35KernelTmaWarpSpecializedCooperativeEEENS5_IJNSA_ILi256EEESG_NSA_ILi64EEEEEEaNS5_IJlSC_lEEEaSJ_NS4_8TiledMMAINS4_8MMA_AtomIJNS4_4SM904GMMA27MMA_64x256x32_S32S8S8_SS_TNEEEENS4_6LayoutISD_NS5_IJSC_NSA_ILi0EEESR_EEEEENS5_IJNS4_10UnderscoreESU_SU_EEEEENS4_13SM90_TMA_LOADENS4_14ComposedLayoutINS4_7SwizzleILi2ELi4ELi3EEENS4_18smem_ptr_flag_bitsILi8EEENSQ_INS5_IJNSA_ILi8EEESH_EEENS5_IJSH_SC_EEEEEEEvNS4_8identityENS4_23SM90_TMA_LOAD_MULTICASTES17_vS18_EENS_8epilogue10collective6detail29Sm90TmaWarpSpecializedAdapterINS1C_15DefaultEpilogueIaSJ_SJ_NS1B_6thread17LinearCombinationIaLi1EiiLNS1G_9ScaleType4KindE0ELNS_15FloatRoundStyleE2EaEENS1_15EpilogueDefaultEEEEEvvEEEEvNT_6ParamsE,"a",@progbits
	.sectionflags	@""
	.align	4
.nv.constant0._ZN7cutlass13device_kernelINS_4gemm6kernel13GemmUniversalIN4cute5tupleIJiiiiEEENS1_10collective13CollectiveMmaINS1_34MainloopSm90TmaGmmaWarpSpecializedILi7ENS5_IJNS4_1CILi2EEENSA_ILi1EEESC_EEENS1_35KernelTmaWarpSpecializedCooperativeEEENS5_IJNSA_ILi256EEESG_NSA_ILi64EEEEEEaNS5_IJlSC_lEEEaSJ_NS4_8TiledMMAINS4_8MMA_AtomIJNS4_4SM904GMMA27MMA_64x256x32_S32S8S8_SS_TNEEEENS4_6LayoutISD_NS5_IJSC_NSA_ILi0EEESR_EEEEENS5_IJNS4_10UnderscoreESU_SU_EEEEENS4_13SM90_TMA_LOADENS4_14ComposedLayoutINS4_7SwizzleILi2ELi4ELi3EEENS4_18smem_ptr_flag_bitsILi8EEENSQ_INS5_IJNSA_ILi8EEESH_EEENS5_IJSH_SC_EEEEEEEvNS4_8identityENS4_23SM90_TMA_LOAD_MULTICASTES17_vS18_EENS_8epilogue10collective6detail29Sm90TmaWarpSpecializedAdapterINS1C_15DefaultEpilogueIaSJ_SJ_NS1B_6thread17LinearCombinationIaLi1EiiLNS1G_9ScaleType4KindE0ELNS_15FloatRoundStyleE2EaEENS1_15EpilogueDefaultEEEEEvvEEEEvNT_6ParamsE:
	.zero		1664


//--------------------- SYMBOLS --------------------------

	.type		.nv.reservedSmem.offset0,@object
	.size		.nv.reservedSmem.offset0,0x4
	.type		__assertfail,@function
